	.headerflags	@"EF_CUDA_TEXMODE_UNIFIED EF_CUDA_64BIT_ADDRESS EF_CUDA_ACCELERATORS EF_CUDA_SM90 EF_CUDA_VIRTUAL_SM(EF_CUDA_SM90)"
	.elftype	@"ET_EXEC"


//--------------------- .nv.info                  --------------------------
	.section	.nv.info,"",@"SHT_CUDA_INFO"
	.align	4


	//----- nvinfo : EIATTR_REGCOUNT
	.align		4
        /*0000*/ 	.byte	0x04, 0x2f
        /*0002*/ 	.short	(.L_1 - .L_0)
	.align		4
.L_0:
        /*0004*/ 	.word	index@(triton_poi_fused_cat_125)
        /*0008*/ 	.word	0x0000002c


	//----- nvinfo : EIATTR_MIN_STACK_SIZE
	.align		4
.L_1:
        /*000c*/ 	.byte	0x04, 0x12
        /*000e*/ 	.short	(.L_3 - .L_2)
	.align		4
.L_2:
        /*0010*/ 	.word	index@(triton_poi_fused_cat_125)
        /*0014*/ 	.word	0x00000000


	//----- nvinfo : EIATTR_FRAME_SIZE
	.align		4
.L_3:
        /*0018*/ 	.byte	0x04, 0x11
        /*001a*/ 	.short	(.L_5 - .L_4)
	.align		4
.L_4:
        /*001c*/ 	.word	index@(triton_poi_fused_cat_125)
        /*0020*/ 	.word	0x00000000


	//----- nvinfo : EIATTR_MIN_STACK_SIZE
	.align		4
.L_5:
        /*0024*/ 	.byte	0x04, 0x12
        /*0026*/ 	.short	(.L_7 - .L_6)
	.align		4
.L_6:
        /*0028*/ 	.word	index@(triton_poi_fused_cat_125)
        /*002c*/ 	.word	0x00000000
.L_7:


//--------------------- .nv.info.triton_poi_fused_cat_125 --------------------------
	.section	.nv.info.triton_poi_fused_cat_125,"",@"SHT_CUDA_INFO"
	.sectionflags	@""
	.align	4


	//----- nvinfo : EIATTR_CUDA_API_VERSION
	.align		4
        /*0000*/ 	.byte	0x04, 0x37
        /*0002*/ 	.short	(.L_9 - .L_8)
.L_8:
        /*0004*/ 	.word	0x0000007c


	//----- nvinfo : EIATTR_KPARAM_INFO
	.align		4
.L_9:
        /*0008*/ 	.byte	0x04, 0x17
        /*000a*/ 	.short	(.L_11 - .L_10)
.L_10:
        /*000c*/ 	.word	0x00000000
        /*0010*/ 	.short	0x0009
        /*0012*/ 	.short	0x0048
        /*0014*/ 	.byte	0x00, 0xf0, 0x11, 0x00


	//----- nvinfo : EIATTR_KPARAM_INFO
	.align		4
.L_11:
        /*0018*/ 	.byte	0x04, 0x17
        /*001a*/ 	.short	(.L_13 - .L_12)
.L_12:
        /*001c*/ 	.word	0x00000000
        /*0020*/ 	.short	0x0008
        /*0022*/ 	.short	0x0040
        /*0024*/ 	.byte	0x00, 0xf4, 0x21, 0x00


	//----- nvinfo : EIATTR_KPARAM_INFO
	.align		4
.L_13:
        /*0028*/ 	.byte	0x04, 0x17
        /*002a*/ 	.short	(.L_15 - .L_14)
.L_14:
        /*002c*/ 	.word	0x00000000
        /*0030*/ 	.short	0x0007
        /*0032*/ 	.short	0x0038
        /*0034*/ 	.byte	0x00, 0xf4, 0x21, 0x00


	//----- nvinfo : EIATTR_KPARAM_INFO
	.align		4
.L_15:
        /*0038*/ 	.byte	0x04, 0x17
        /*003a*/ 	.short	(.L_17 - .L_16)
.L_16:
        /*003c*/ 	.word	0x00000000
        /*0040*/ 	.short	0x0006
        /*0042*/ 	.short	0x0030
        /*0044*/ 	.byte	0x00, 0xf4, 0x21, 0x00


	//----- nvinfo : EIATTR_KPARAM_INFO
	.align		4
.L_17:
        /*0048*/ 	.byte	0x04, 0x17
        /*004a*/ 	.short	(.L_19 - .L_18)
.L_18:
        /*004c*/ 	.word	0x00000000
        /*0050*/ 	.short	0x0005
        /*0052*/ 	.short	0x0028
        /*0054*/ 	.byte	0x00, 0xf4, 0x21, 0x00


	//----- nvinfo : EIATTR_KPARAM_INFO
	.align		4
.L_19:
        /*0058*/ 	.byte	0x04, 0x17
        /*005a*/ 	.short	(.L_21 - .L_20)
.L_20:
        /*005c*/ 	.word	0x00000000
        /*0060*/ 	.short	0x0004
        /*0062*/ 	.short	0x0020
        /*0064*/ 	.byte	0x00, 0xf4, 0x21, 0x00


	//----- nvinfo : EIATTR_KPARAM_INFO
	.align		4
.L_21:
        /*0068*/ 	.byte	0x04, 0x17
        /*006a*/ 	.short	(.L_23 - .L_22)
.L_22:
        /*006c*/ 	.word	0x00000000
        /*0070*/ 	.short	0x0003
        /*0072*/ 	.short	0x0018
        /*0074*/ 	.byte	0x00, 0xf4, 0x21, 0x00


	//----- nvinfo : EIATTR_KPARAM_INFO
	.align		4
.L_23:
        /*0078*/ 	.byte	0x04, 0x17
        /*007a*/ 	.short	(.L_25 - .L_24)
.L_24:
        /*007c*/ 	.word	0x00000000
        /*0080*/ 	.short	0x0002
        /*0082*/ 	.short	0x0010
        /*0084*/ 	.byte	0x00, 0xf4, 0x21, 0x00


	//----- nvinfo : EIATTR_KPARAM_INFO
	.align		4
.L_25:
        /*0088*/ 	.byte	0x04, 0x17
        /*008a*/ 	.short	(.L_27 - .L_26)
.L_26:
        /*008c*/ 	.word	0x00000000
        /*0090*/ 	.short	0x0001
        /*0092*/ 	.short	0x0008
        /*0094*/ 	.byte	0x00, 0xf4, 0x21, 0x00


	//----- nvinfo : EIATTR_KPARAM_INFO
	.align		4
.L_27:
        /*0098*/ 	.byte	0x04, 0x17
        /*009a*/ 	.short	(.L_29 - .L_28)
.L_28:
        /*009c*/ 	.word	0x00000000
        /*00a0*/ 	.short	0x0000
        /*00a2*/ 	.short	0x0000
        /*00a4*/ 	.byte	0x00, 0xf4, 0x21, 0x00


	//----- nvinfo : EIATTR_SPARSE_MMA_MASK
	.align		4
.L_29:
        /*00a8*/ 	.byte	0x03, 0x50
        /*00aa*/ 	.short	0x0000


	//----- nvinfo : EIATTR_MAXREG_COUNT
	.align		4
        /*00ac*/ 	.byte	0x03, 0x1b
        /*00ae*/ 	.short	0x00ff


	//----- nvinfo : EIATTR_EXIT_INSTR_OFFSETS
	.align		4
        /*00b0*/ 	.byte	0x04, 0x1c
        /*00b2*/ 	.short	(.L_31 - .L_30)


	//   ....[0]....
.L_30:
        /*00b4*/ 	.word	0x00001d70


	//----- nvinfo : EIATTR_REQNTID
	.align		4
.L_31:
        /*00b8*/ 	.byte	0x04, 0x10
        /*00ba*/ 	.short	(.L_33 - .L_32)
.L_32:
        /*00bc*/ 	.word	0x00000080
        /*00c0*/ 	.word	0x00000001
        /*00c4*/ 	.word	0x00000001


	//----- nvinfo : EIATTR_CBANK_PARAM_SIZE
	.align		4
.L_33:
        /*00c8*/ 	.byte	0x03, 0x19
        /*00ca*/ 	.short	0x004c


	//----- nvinfo : EIATTR_PARAM_CBANK
	.align		4
        /*00cc*/ 	.byte	0x04, 0x0a
        /*00ce*/ 	.short	(.L_35 - .L_34)
	.align		4
.L_34:
        /*00d0*/ 	.word	index@(.nv.constant0.triton_poi_fused_cat_125)
        /*00d4*/ 	.short	0x0210
        /*00d6*/ 	.short	0x004c


	//----- nvinfo : EIATTR_SW_WAR
	.align		4
.L_35:
        /*00d8*/ 	.byte	0x04, 0x36
        /*00da*/ 	.short	(.L_37 - .L_36)
.L_36:
        /*00dc*/ 	.word	0x00000008
.L_37:


//--------------------- .nv.callgraph             --------------------------
	.section	.nv.callgraph,"",@"SHT_CUDA_CALLGRAPH"
	.align	4
	.sectionentsize	8
	.align		4
        /*0000*/ 	.word	0x00000000
	.align		4
        /*0004*/ 	.word	0xffffffff
	.align		4
        /*0008*/ 	.word	0x00000000
	.align		4
        /*000c*/ 	.word	0xfffffffe
	.align		4
        /*0010*/ 	.word	0x00000000
	.align		4
        /*0014*/ 	.word	0xfffffffd
	.align		4
        /*0018*/ 	.word	0x00000000
	.align		4
        /*001c*/ 	.word	0xfffffffc


//--------------------- .text.triton_poi_fused_cat_125 --------------------------
	.section	.text.triton_poi_fused_cat_125,"ax",@progbits
	.align	128
        .global         triton_poi_fused_cat_125
        .type           triton_poi_fused_cat_125,@function
        .size           triton_poi_fused_cat_125,(.L_x_1 - triton_poi_fused_cat_125)
        .other          triton_poi_fused_cat_125,@"STO_CUDA_ENTRY STV_DEFAULT"
triton_poi_fused_cat_125:
.text.triton_poi_fused_cat_125:
[----:B------:R-:W-:Y:S01]  /*0000*/  LDC R1, c[0x0][0x28] ;  /* 0x00000a00ff017b82 */ /* 0x000fe20000000800 */
[----:B------:R-:W1:Y:S07]  /*0010*/  S2R R0, SR_TID.X ;  /* 0x0000000000007919 */ /* 0x000e6e0000002100 */
[----:B------:R-:W2:Y:S01]  /*0020*/  LDC.64 R12, c[0x0][0x218] ;  /* 0x00008600ff0c7b82 */ /* 0x000ea20000000a00 */
[----:B------:R-:W-:Y:S01]  /*0030*/  CS2R R14, SRZ ;  /* 0x00000000000e7805 */ /* 0x000fe2000001ff00 */
[----:B------:R-:W-:Y:S01]  /*0040*/  ULDC.64 UR4, c[0x0][0x208] ;  /* 0x0000820000047ab9 */ /* 0x000fe20000000a00 */
[----:B------:R-:W3:Y:S05]  /*0050*/  S2R R19, SR_CTAID.X ;  /* 0x0000000000137919 */ /* 0x000eea0000002500 */
[----:B------:R-:W4:Y:S01]  /*0060*/  LDC.64 R6, c[0x0][0x220] ;  /* 0x00008800ff067b82 */ /* 0x000f220000000a00 */
[----:B------:R-:W-:-:S02]  /*0070*/  CS2R R10, SRZ ;  /* 0x00000000000a7805 */ /* 0x000fc4000001ff00 */
[----:B------:R-:W-:Y:S01]  /*0080*/  CS2R R30, SRZ ;  /* 0x00000000001e7805 */ /* 0x000fe2000001ff00 */
[----:B------:R-:W-:Y:S01]  /*0090*/  ULDC.64 UR6, c[0x0][0x228] ;  /* 0x00008a0000067ab9 */ /* 0x000fe20000000a00 */
[----:B-1----:R-:W-:-:S05]  /*00a0*/  IMAD.SHL.U32 R0, R0, 0x4, RZ ;  /* 0x0000000400007824 */ /* 0x002fca00078e00ff */
[----:B------:R-:W-:-:S05]  /*00b0*/  LOP3.LUT R0, R0, 0x1fc, RZ, 0xc0, !PT ;  /* 0x000001fc00007812 */ /* 0x000fca00078ec0ff */
[----:B---3--:R-:W-:-:S05]  /*00c0*/  IMAD R5, R19, 0x400, R0 ;  /* 0x0000040013057824 */ /* 0x008fca00078e0200 */
[----:B------:R-:W-:-:S04]  /*00d0*/  SHF.R.S32.HI R24, RZ, 0x1f, R5 ;  /* 0x0000001fff187819 */ /* 0x000fc80000011405 */
[CC--:B------:R-:W-:Y:S02]  /*00e0*/  LEA.HI R0, R24.reuse, R5.reuse, RZ, 0xc ;  /* 0x0000000518007211 */ /* 0x0c0fe400078f60ff */
[----:B------:R-:W-:Y:S02]  /*00f0*/  LEA.HI R8, R24, R5, RZ, 0x6 ;  /* 0x0000000518087211 */ /* 0x000fe400078f30ff */
[----:B------:R-:W-:Y:S02]  /*0100*/  SHF.R.S32.HI R0, RZ, 0xc, R0 ;  /* 0x0000000cff007819 */ /* 0x000fe40000011400 */
[----:B------:R-:W-:Y:S02]  /*0110*/  SHF.R.S32.HI R9, RZ, 0x6, R8 ;  /* 0x00000006ff097819 */ /* 0x000fe40000011408 */
[----:B------:R-:W-:Y:S02]  /*0120*/  LEA.HI R2, R0, R0, RZ, 0x5 ;  /* 0x0000000000027211 */ /* 0x000fe400078f28ff */
[----:B------:R-:W-:-:S02]  /*0130*/  LOP3.LUT R8, R8, 0xffffffc0, RZ, 0xc0, !PT ;  /* 0xffffffc008087812 */ /* 0x000fc400078ec0ff */
[----:B------:R-:W-:Y:S02]  /*0140*/  LOP3.LUT R3, R2, 0xffffffe0, RZ, 0xc0, !PT ;  /* 0xffffffe002037812 */ /* 0x000fe400078ec0ff */
[----:B------:R-:W-:-:S03]  /*0150*/  LEA.HI R2, R9, R9, RZ, 0x6 ;  /* 0x0000000909027211 */ /* 0x000fc600078f30ff */
[----:B------:R-:W-:Y:S01]  /*0160*/  IMAD.IADD R4, R0, 0x1, -R3 ;  /* 0x0000000100047824 */ /* 0x000fe200078e0a03 */
[----:B------:R-:W-:-:S04]  /*0170*/  LOP3.LUT R2, R2, 0xffffffc0, RZ, 0xc0, !PT ;  /* 0xffffffc002027812 */ /* 0x000fc800078ec0ff */
[----:B------:R-:W-:Y:S01]  /*0180*/  ISETP.GE.AND P0, PT, R4, 0x10, PT ;  /* 0x000000100400780c */ /* 0x000fe20003f06270 */
[----:B------:R-:W-:-:S04]  /*0190*/  IMAD.IADD R2, R9, 0x1, -R2 ;  /* 0x0000000109027824 */ /* 0x000fc800078e0a02 */
[----:B--2---:R-:W-:-:S08]  /*01a0*/  IMAD.WIDE R16, R2, 0x8, R12 ;  /* 0x0000000802107825 */ /* 0x004fd000078e020c */
[----:B------:R1:W2:Y:S01]  /*01b0*/  @!P0 LDG.E.EL.64 R14, desc[UR4][R16.64] ;  /* 0x00000004100e8981 */ /* 0x0002a2000c2e1b00 */
[----:B------:R-:W-:Y:S01]  /*01c0*/  IMAD.IADD R29, R5, 0x1, -R8 ;  /* 0x00000001051d7824 */ /* 0x000fe200078e0a08 */
[----:B------:R-:W-:-:S03]  /*01d0*/  CS2R R8, SRZ ;  /* 0x0000000000087805 */ /* 0x000fc6000001ff00 */
[----:B----4-:R-:W-:-:S05]  /*01e0*/  IMAD.WIDE R40, R29, 0x8, R6 ;  /* 0x000000081d287825 */ /* 0x010fca00078e0206 */
[----:B------:R-:W3:Y:S01]  /*01f0*/  @!P0 LDG.E.EL.128 R8, desc[UR4][R40.64] ;  /* 0x0000000428088981 */ /* 0x000ee2000c2e1d00 */
[----:B------:R-:W-:Y:S01]  /*0200*/  SHF.R.S32.HI R3, RZ, 0x15, R19 ;  /* 0x00000015ff037819 */ /* 0x000fe20000011413 */
[C---:B------:R-:W-:Y:S01]  /*0210*/  VIADD R22, R5.reuse, 0x2 ;  /* 0x0000000205167836 */ /* 0x040fe20000000000 */
[----:B------:R-:W-:Y:S01]  /*0220*/  CS2R R18, SRZ ;  /* 0x0000000000127805 */ /* 0x000fe2000001ff00 */
[----:B------:R-:W-:Y:S01]  /*0230*/  VIADD R25, R5, 0x200 ;  /* 0x0000020005197836 */ /* 0x000fe20000000000 */
[----:B------:R-:W-:-:S04]  /*0240*/  SGXT R3, R3, 0x1 ;  /* 0x000000010303781a */ /* 0x000fc80000000200 */
[C---:B------:R-:W-:Y:S02]  /*0250*/  LEA.HI R0, R3.reuse, R22, RZ, 0x6 ;  /* 0x0000001603007211 */ /* 0x040fe400078f30ff */
[----:B------:R-:W-:Y:S02]  /*0260*/  SHF.R.S32.HI R28, RZ, 0x1f, R25 ;  /* 0x0000001fff1c7819 */ /* 0x000fe40000011419 */
[----:B-1----:R-:W-:Y:S02]  /*0270*/  LOP3.LUT R17, R0, 0xffffffc0, RZ, 0xc0, !PT ;  /* 0xffffffc000117812 */ /* 0x002fe400078ec0ff */
[-C--:B------:R-:W-:Y:S02]  /*0280*/  LEA.HI R0, R28, R25.reuse, RZ, 0xc ;  /* 0x000000191c007211 */ /* 0x080fe400078f60ff */
[----:B------:R-:W-:Y:S01]  /*0290*/  LEA.HI R20, R3, R25, RZ, 0x6 ;  /* 0x0000001903147211 */ /* 0x000fe200078f30ff */
[----:B------:R-:W-:Y:S01]  /*02a0*/  IMAD.IADD R22, R22, 0x1, -R17 ;  /* 0x0000000116167824 */ /* 0x000fe200078e0a11 */
[----:B------:R-:W-:-:S02]  /*02b0*/  CS2R R16, SRZ ;  /* 0x0000000000107805 */ /* 0x000fc4000001ff00 */
[----:B------:R-:W-:Y:S01]  /*02c0*/  SHF.R.S32.HI R0, RZ, 0xc, R0 ;  /* 0x0000000cff007819 */ /* 0x000fe20000011400 */
[----:B------:R-:W-:-:S03]  /*02d0*/  IMAD.WIDE R6, R22, 0x8, R6 ;  /* 0x0000000816067825 */ /* 0x000fc600078e0206 */
[----:B------:R-:W-:Y:S02]  /*02e0*/  LEA.HI R3, R0, R0, RZ, 0x5 ;  /* 0x0000000000037211 */ /* 0x000fe400078f28ff */
[----:B------:R-:W4:Y:S01]  /*02f0*/  @!P0 LDG.E.EL.128 R16, desc[UR4][R6.64] ;  /* 0x0000000406108981 */ /* 0x000f22000c2e1d00 */
[----:B------:R-:W-:Y:S02]  /*0300*/  SHF.R.S32.HI R20, RZ, 0x6, R20 ;  /* 0x00000006ff147819 */ /* 0x000fe40000011414 */
[----:B------:R-:W-:Y:S02]  /*0310*/  LOP3.LUT R3, R3, 0xffffffe0, RZ, 0xc0, !PT ;  /* 0xffffffe003037812 */ /* 0x000fe400078ec0ff */
[----:B------:R-:W-:-:S03]  /*0320*/  LEA.HI R21, R20, R20, RZ, 0x6 ;  /* 0x0000001414157211 */ /* 0x000fc600078f30ff */
[----:B------:R-:W-:Y:S01]  /*0330*/  IMAD.IADD R0, R0, 0x1, -R3 ;  /* 0x0000000100007824 */ /* 0x000fe200078e0a03 */
[----:B------:R-:W-:-:S04]  /*0340*/  LOP3.LUT R3, R21, 0xffffffc0, RZ, 0xc0, !PT ;  /* 0xffffffc015037812 */ /* 0x000fc800078ec0ff */
[----:B------:R-:W-:Y:S01]  /*0350*/  ISETP.GE.AND P1, PT, R0, 0x10, PT ;  /* 0x000000100000780c */ /* 0x000fe20003f26270 */
[----:B------:R-:W-:-:S04]  /*0360*/  IMAD.IADD R3, R20, 0x1, -R3 ;  /* 0x0000000114037824 */ /* 0x000fc800078e0a03 */
[----:B------:R-:W-:-:S08]  /*0370*/  IMAD.WIDE R12, R3, 0x8, R12 ;  /* 0x00000008030c7825 */ /* 0x000fd000078e020c */
[----:B------:R1:W5:Y:S02]  /*0380*/  @!P1 LDG.E.EL.64 R30, desc[UR4][R12.64] ;  /* 0x000000040c1e9981 */ /* 0x000364000c2e1b00 */
[----:B-1----:R-:W-:Y:S02]  /*0390*/  CS2R R12, SRZ ;  /* 0x00000000000c7805 */ /* 0x002fe4000001ff00 */
[----:B------:R-:W-:Y:S01]  /*03a0*/  LEA.HI R24, R24, R5, RZ, 0x11 ;  /* 0x0000000518187211 */ /* 0x000fe200078f88ff */
[----:B------:R-:W-:-:S03]  /*03b0*/  IMAD.SHL.U32 R35, R4, 0x400, RZ ;  /* 0x0000040004237824 */ /* 0x000fc600078e00ff */
[----:B------:R-:W-:-:S05]  /*03c0*/  SHF.R.S32.HI R23, RZ, 0x11, R24 ;  /* 0x00000011ff177819 */ /* 0x000fca0000011418 */
[----:B------:R-:W-:Y:S01]  /*03d0*/  IMAD.SHL.U32 R33, R23, 0x4000, RZ ;  /* 0x0000400017217824 */ /* 0x000fe200078e00ff */
[----:B--2---:R-:W-:Y:S02]  /*03e0*/  SEL R15, R15, RZ, !P0 ;  /* 0x000000ff0f0f7207 */ /* 0x004fe40004000000 */
[----:B------:R-:W-:Y:S02]  /*03f0*/  SEL R21, R14, RZ, !P0 ;  /* 0x000000ff0e157207 */ /* 0x000fe40004000000 */
[----:B------:R-:W-:-:S04]  /*0400*/  SHF.R.U32.HI R20, RZ, 0x1a, R15 ;  /* 0x0000001aff147819 */ /* 0x000fc8000001160f */
[----:B------:R-:W-:-:S04]  /*0410*/  LOP3.LUT R14, R20, 0x20, RZ, 0xc0, !PT ;  /* 0x00000020140e7812 */ /* 0x000fc800078ec0ff */
[----:B------:R-:W-:Y:S02]  /*0420*/  IADD3 R14, P2, R14, R21, RZ ;  /* 0x000000150e0e7210 */ /* 0x000fe40007f5e0ff */
[----:B---3--:R-:W-:-:S03]  /*0430*/  SEL R21, R9, RZ, !P0 ;  /* 0x000000ff09157207 */ /* 0x008fc60004000000 */
[----:B------:R-:W-:Y:S01]  /*0440*/  IMAD.X R27, RZ, RZ, R15, P2 ;  /* 0x000000ffff1b7224 */ /* 0x000fe200010e060f */
[----:B------:R-:W-:Y:S01]  /*0450*/  SEL R20, R8, RZ, !P0 ;  /* 0x000000ff08147207 */ /* 0x000fe20004000000 */
[----:B------:R-:W-:Y:S01]  /*0460*/  IMAD.SHL.U32 R26, R14, 0x80, RZ ;  /* 0x000000800e1a7824 */ /* 0x000fe200078e00ff */
[----:B------:R-:W-:Y:S02]  /*0470*/  SEL R10, R10, RZ, !P0 ;  /* 0x000000ff0a0a7207 */ /* 0x000fe40004000000 */
[----:B------:R-:W-:Y:S02]  /*0480*/  SHF.L.U64.HI R27, R14, 0x7, R27 ;  /* 0x000000070e1b7819 */ /* 0x000fe4000001021b */
[----:B------:R-:W-:Y:S02]  /*0490*/  CS2R R14, SRZ ;  /* 0x00000000000e7805 */ /* 0x000fe4000001ff00 */
[----:B------:R-:W-:Y:S02]  /*04a0*/  SHF.R.U32.HI R9, RZ, 0x18, R21 ;  /* 0x00000018ff097819 */ /* 0x000fe40000011615 */
[----:B------:R-:W-:-:S02]  /*04b0*/  SEL R11, R11, RZ, !P0 ;  /* 0x000000ff0b0b7207 */ /* 0x000fc40004000000 */
[----:B------:R-:W-:Y:S01]  /*04c0*/  LEA R8, P3, R20, UR6, 0x2 ;  /* 0x0000000614087c11 */ /* 0x000fe2000f8610ff */
[----:B------:R-:W2:Y:S01]  /*04d0*/  @!P1 LDG.E.EL.128 R12, desc[UR4][R40.64] ;  /* 0x00000004280c9981 */ /* 0x000ea2000c2e1d00 */
[----:B------:R-:W-:Y:S02]  /*04e0*/  LEA R37, P2, R10, UR6, 0x2 ;  /* 0x000000060a257c11 */ /* 0x000fe4000f8410ff */
[----:B------:R-:W-:Y:S02]  /*04f0*/  LOP3.LUT R9, R9, 0x80, RZ, 0xc0, !PT ;  /* 0x0000008009097812 */ /* 0x000fe400078ec0ff */
[----:B------:R-:W-:Y:S02]  /*0500*/  LEA.HI.X R20, R20, UR7, R21, 0x2, P3 ;  /* 0x0000000714147c11 */ /* 0x000fe400098f1415 */
[----:B------:R-:W-:Y:S02]  /*0510*/  LEA.HI.X R10, R10, UR7, R11, 0x2, P2 ;  /* 0x000000070a0a7c11 */ /* 0x000fe400090f140b */
[----:B------:R-:W-:-:S02]  /*0520*/  IADD3 R8, P2, P3, R26, R8, R9 ;  /* 0x000000081a087210 */ /* 0x000fc40007b5e009 */
[----:B------:R-:W-:Y:S02]  /*0530*/  SHF.R.U32.HI R36, RZ, 0x18, R11 ;  /* 0x00000018ff247819 */ /* 0x000fe4000001160b */
[----:B------:R-:W-:Y:S02]  /*0540*/  IADD3.X R9, R27, R20, RZ, P2, P3 ;  /* 0x000000141b097210 */ /* 0x000fe400017e64ff */
[----:B------:R-:W-:Y:S01]  /*0550*/  LOP3.LUT R36, R36, 0x80, RZ, 0xc0, !PT ;  /* 0x0000008024247812 */ /* 0x000fe200078ec0ff */
[----:B------:R-:W-:-:S03]  /*0560*/  IMAD.WIDE R8, R35, 0x4, R8 ;  /* 0x0000000423087825 */ /* 0x000fc600078e0208 */
[----:B------:R-:W-:-:S04]  /*0570*/  IADD3 R36, P4, P5, R26, R37, R36 ;  /* 0x000000251a247210 */ /* 0x000fc80007d9e024 */
[----:B------:R-:W-:Y:S01]  /*0580*/  IADD3.X R37, R27, R10, RZ, P4, P5 ;  /* 0x0000000a1b257210 */ /* 0x000fe200027ea4ff */
[----:B------:R-:W-:Y:S01]  /*0590*/  IMAD.WIDE R38, R33, 0x4, R8 ;  /* 0x0000000421267825 */ /* 0x000fe200078e0208 */
[----:B------:R-:W-:Y:S02]  /*05a0*/  CS2R R8, SRZ ;  /* 0x0000000000087805 */ /* 0x000fe4000001ff00 */
[----:B------:R-:W-:-:S06]  /*05b0*/  CS2R R10, SRZ ;  /* 0x00000000000a7805 */ /* 0x000fcc000001ff00 */
[----:B------:R1:W3:Y:S01]  /*05c0*/  @!P1 LDG.E.EL.128 R8, desc[UR4][R6.64] ;  /* 0x0000000406089981 */ /* 0x0002e2000c2e1d00 */
[----:B----4-:R-:W-:Y:S02]  /*05d0*/  SEL R32, R16, RZ, !P0 ;  /* 0x000000ff10207207 */ /* 0x010fe40004000000 */
[----:B------:R-:W-:Y:S02]  /*05e0*/  SEL R16, R18, RZ, !P0 ;  /* 0x000000ff12107207 */ /* 0x000fe40004000000 */
[----:B------:R-:W-:Y:S02]  /*05f0*/  SEL R17, R17, RZ, !P0 ;  /* 0x000000ff11117207 */ /* 0x000fe40004000000 */
[----:B------:R-:W-:-:S04]  /*0600*/  LEA R18, P2, R32, UR6, 0x2 ;  /* 0x0000000620127c11 */ /* 0x000fc8000f8410ff */
[--C-:B------:R-:W-:Y:S02]  /*0610*/  LEA.HI.X R32, R32, UR7, R17.reuse, 0x2, P2 ;  /* 0x0000000720207c11 */ /* 0x100fe400090f1411 */
[----:B------:R-:W-:Y:S02]  /*0620*/  SHF.R.U32.HI R17, RZ, 0x18, R17 ;  /* 0x00000018ff117819 */ /* 0x000fe40000011611 */
[----:B------:R-:W-:Y:S02]  /*0630*/  SEL R19, R19, RZ, !P0 ;  /* 0x000000ff13137207 */ /* 0x000fe40004000000 */
[----:B------:R-:W-:-:S04]  /*0640*/  LOP3.LUT R17, R17, 0x80, RZ, 0xc0, !PT ;  /* 0x0000008011117812 */ /* 0x000fc800078ec0ff */
[----:B------:R-:W-:Y:S02]  /*0650*/  IADD3 R18, P2, P3, R26, R18, R17 ;  /* 0x000000121a127210 */ /* 0x000fe40007b5e011 */
[--C-:B------:R-:W-:Y:S02]  /*0660*/  SHF.R.U32.HI R17, RZ, 0x18, R19.reuse ;  /* 0x00000018ff117819 */ /* 0x100fe40000011613 */
[C---:B------:R-:W-:Y:S02]  /*0670*/  LEA R34, P4, R16.reuse, UR6, 0x2 ;  /* 0x0000000610227c11 */ /* 0x040fe4000f8810ff */
[----:B------:R-:W-:Y:S02]  /*0680*/  LOP3.LUT R17, R17, 0x80, RZ, 0xc0, !PT ;  /* 0x0000008011117812 */ /* 0x000fe400078ec0ff */
[----:B-1----:R-:W-:Y:S02]  /*0690*/  LEA.HI.X R6, R16, UR7, R19, 0x2, P4 ;  /* 0x0000000710067c11 */ /* 0x002fe4000a0f1413 */
[----:B------:R-:W-:-:S02]  /*06a0*/  IADD3 R16, P4, P5, R26, R34, R17 ;  /* 0x000000221a107210 */ /* 0x000fc40007d9e011 */
[C---:B------:R-:W-:Y:S02]  /*06b0*/  IADD3.X R19, R27.reuse, R32, RZ, P2, P3 ;  /* 0x000000201b137210 */ /* 0x040fe400017e64ff */
[----:B------:R-:W-:Y:S01]  /*06c0*/  IADD3.X R17, R27, R6, RZ, P4, P5 ;  /* 0x000000061b117210 */ /* 0x000fe200027ea4ff */
[----:B------:R-:W-:Y:S01]  /*06d0*/  IMAD.WIDE R6, R35, 0x4, R18 ;  /* 0x0000000423067825 */ /* 0x000fe200078e0212 */
[----:B-----5:R-:W-:-:S03]  /*06e0*/  SEL R18, R31, RZ, !P1 ;  /* 0x000000ff1f127207 */ /* 0x020fc60004800000 */
[----:B------:R-:W-:Y:S01]  /*06f0*/  IMAD.WIDE R36, R35, 0x4, R36 ;  /* 0x0000000423247825 */ /* 0x000fe200078e0224 */
[----:B------:R-:W-:Y:S02]  /*0700*/  SHF.R.U32.HI R19, RZ, 0x1a, R18 ;  /* 0x0000001aff137819 */ /* 0x000fe40000011612 */
[----:B------:R-:W-:Y:S02]  /*0710*/  CS2R R20, SRZ ;  /* 0x0000000000147805 */ /* 0x000fe4000001ff00 */
[----:B------:R-:W-:Y:S01]  /*0720*/  SEL R32, R30, RZ, !P1 ;  /* 0x000000ff1e207207 */ /* 0x000fe20004800000 */
[----:B------:R-:W-:Y:S01]  /*0730*/  IMAD.WIDE R30, R33, 0x4, R6 ;  /* 0x00000004211e7825 */ /* 0x000fe200078e0206 */
[----:B------:R-:W-:-:S03]  /*0740*/  LOP3.LUT R7, R19, 0x20, RZ, 0xc0, !PT ;  /* 0x0000002013077812 */ /* 0x000fc600078ec0ff */
[----:B------:R-:W-:-:S04]  /*0750*/  IMAD.WIDE R36, R33, 0x4, R36 ;  /* 0x0000000421247825 */ /* 0x000fc800078e0224 */
[----:B------:R-:W-:Y:S01]  /*0760*/  IMAD.WIDE R16, R35, 0x4, R16 ;  /* 0x0000000423107825 */ /* 0x000fe200078e0210 */
[----:B------:R-:W-:Y:S01]  /*0770*/  IADD3 R34, P2, R7, R32, RZ ;  /* 0x0000002007227210 */ /* 0x000fe20007f5e0ff */
[----:B------:R-:W4:Y:S02]  /*0780*/  @!P0 LDG.E.EL R20, desc[UR4][R36.64] ;  /* 0x0000000424148981 */ /* 0x000f24000c2e1900 */
[----:B------:R-:W-:Y:S02]  /*0790*/  IMAD.WIDE R16, R33, 0x4, R16 ;  /* 0x0000000421107825 */ /* 0x000fe400078e0210 */
[----:B------:R-:W5:Y:S02]  /*07a0*/  @!P0 LDG.E.EL R21, desc[UR4][R38.64] ;  /* 0x0000000426158981 */ /* 0x000f64000c2e1900 */
[----:B------:R-:W-:Y:S02]  /*07b0*/  IMAD.MOV.U32 R6, RZ, RZ, RZ ;  /* 0x000000ffff067224 */ /* 0x000fe400078e00ff */
[----:B------:R-:W-:-:S04]  /*07c0*/  IMAD.MOV.U32 R7, RZ, RZ, RZ ;  /* 0x000000ffff077224 */ /* 0x000fc800078e00ff */
[----:B------:R1:W4:Y:S04]  /*07d0*/  @!P0 LDG.E.EL R6, desc[UR4][R30.64] ;  /* 0x000000041e068981 */ /* 0x000328000c2e1900 */
[----:B------:R2:W4:Y:S01]  /*07e0*/  @!P0 LDG.E.EL R7, desc[UR4][R16.64] ;  /* 0x0000000410078981 */ /* 0x000522000c2e1900 */
[----:B01----:R-:W-:-:S04]  /*07f0*/  LEA.HI R31, R28, R25, RZ, 0x11 ;  /* 0x000000191c1f7211 */ /* 0x003fc800078f88ff */
[----:B------:R-:W-:Y:S02]  /*0800*/  SHF.R.S32.HI R28, RZ, 0x11, R31 ;  /* 0x00000011ff1c7819 */ /* 0x000fe4000001141f */
[----:B--2---:R-:W-:Y:S02]  /*0810*/  SEL R19, R13, RZ, !P1 ;  /* 0x000000ff0d137207 */ /* 0x004fe40004800000 */
[----:B------:R-:W-:Y:S02]  /*0820*/  SEL R36, R12, RZ, !P1 ;  /* 0x000000ff0c247207 */ /* 0x000fe40004800000 */
[----:B------:R-:W-:Y:S01]  /*0830*/  SHF.R.U32.HI R33, RZ, 0x18, R19 ;  /* 0x00000018ff217819 */ /* 0x000fe20000011613 */
[----:B------:R-:W-:Y:S01]  /*0840*/  IMAD.X R13, RZ, RZ, R18, P2 ;  /* 0x000000ffff0d7224 */ /* 0x000fe200010e0612 */
[----:B------:R-:W-:Y:S01]  /*0850*/  LEA R32, P2, R36, UR6, 0x2 ;  /* 0x0000000624207c11 */ /* 0x000fe2000f8410ff */
[----:B------:R-:W-:Y:S01]  /*0860*/  IMAD.SHL.U32 R12, R34, 0x80, RZ ;  /* 0x00000080220c7824 */ /* 0x000fe200078e00ff */
[----:B------:R-:W-:-:S02]  /*0870*/  LOP3.LUT R33, R33, 0x80, RZ, 0xc0, !PT ;  /* 0x0000008021217812 */ /* 0x000fc400078ec0ff */
[----:B------:R-:W-:Y:S02]  /*0880*/  SEL R18, R14, RZ, !P1 ;  /* 0x000000ff0e127207 */ /* 0x000fe40004800000 */
[----:B------:R-:W-:Y:S02]  /*0890*/  LEA.HI.X R14, R36, UR7, R19, 0x2, P2 ;  /* 0x00000007240e7c11 */ /* 0x000fe400090f1413 */
[----:B------:R-:W-:Y:S02]  /*08a0*/  SHF.L.U64.HI R13, R34, 0x7, R13 ;  /* 0x00000007220d7819 */ /* 0x000fe4000001020d */
[----:B------:R-:W-:Y:S02]  /*08b0*/  IADD3 R32, P2, P3, R12, R32, R33 ;  /* 0x000000200c207210 */ /* 0x000fe40007b5e021 */
[----:B------:R-:W-:Y:S01]  /*08c0*/  SEL R35, R15, RZ, !P1 ;  /* 0x000000ff0f237207 */ /* 0x000fe20004800000 */
[----:B------:R-:W-:Y:S01]  /*08d0*/  IMAD.SHL.U32 R15, R0, 0x400, RZ ;  /* 0x00000400000f7824 */ /* 0x000fe200078e00ff */
[----:B------:R-:W-:-:S02]  /*08e0*/  IADD3.X R33, R13, R14, RZ, P2, P3 ;  /* 0x0000000e0d217210 */ /* 0x000fc400017e64ff */
[----:B------:R-:W-:Y:S01]  /*08f0*/  SHF.R.U32.HI R17, RZ, 0x18, R35 ;  /* 0x00000018ff117819 */ /* 0x000fe20000011623 */
[----:B------:R-:W-:Y:S01]  /*0900*/  IMAD.SHL.U32 R14, R28, 0x4000, RZ ;  /* 0x000040001c0e7824 */ /* 0x000fe200078e00ff */
[C---:B------:R-:W-:Y:S01]  /*0910*/  LEA R19, P4, R18.reuse, UR6, 0x2 ;  /* 0x0000000612137c11 */ /* 0x040fe2000f8810ff */
[----:B------:R-:W-:Y:S01]  /*0920*/  IMAD.WIDE R32, R15, 0x4, R32 ;  /* 0x000000040f207825 */ /* 0x000fe200078e0220 */
[----:B------:R-:W-:Y:S02]  /*0930*/  LOP3.LUT R17, R17, 0x80, RZ, 0xc0, !PT ;  /* 0x0000008011117812 */ /* 0x000fe400078ec0ff */
[----:B------:R-:W-:Y:S02]  /*0940*/  LEA.HI.X R18, R18, UR7, R35, 0x2, P4 ;  /* 0x0000000712127c11 */ /* 0x000fe4000a0f1423 */
[----:B---3--:R-:W-:Y:S01]  /*0950*/  SEL R37, R9, RZ, !P1 ;  /* 0x000000ff09257207 */ /* 0x008fe20004800000 */
[----:B------:R-:W-:Y:S01]  /*0960*/  IMAD.WIDE R34, R14, 0x4, R32 ;  /* 0x000000040e227825 */ /* 0x000fe200078e0220 */
[----:B------:R-:W-:-:S02]  /*0970*/  IADD3 R16, P2, P3, R12, R19, R17 ;  /* 0x000000130c107210 */ /* 0x000fc40007b5e011 */
[----:B------:R-:W-:Y:S02]  /*0980*/  SEL R30, R8, RZ, !P1 ;  /* 0x000000ff081e7207 */ /* 0x000fe40004800000 */
[----:B------:R-:W-:Y:S02]  /*0990*/  SHF.R.U32.HI R33, RZ, 0x18, R37 ;  /* 0x00000018ff217819 */ /* 0x000fe40000011625 */
[----:B------:R-:W-:Y:S02]  /*09a0*/  IADD3.X R17, R13, R18, RZ, P2, P3 ;  /* 0x000000120d117210 */ /* 0x000fe400017e64ff */
[C---:B------:R-:W-:Y:S02]  /*09b0*/  LEA R18, P2, R30.reuse, UR6, 0x2 ;  /* 0x000000061e127c11 */ /* 0x040fe4000f8410ff */
[----:B------:R-:W-:Y:S01]  /*09c0*/  LOP3.LUT R33, R33, 0x80, RZ, 0xc0, !PT ;  /* 0x0000008021217812 */ /* 0x000fe200078ec0ff */
[----:B------:R-:W-:Y:S01]  /*09d0*/  IMAD.WIDE R8, R15, 0x4, R16 ;  /* 0x000000040f087825 */ /* 0x000fe200078e0210 */
[----:B------:R-:W-:-:S02]  /*09e0*/  LEA.HI.X R30, R30, UR7, R37, 0x2, P2 ;  /* 0x000000071e1e7c11 */ /* 0x000fc400090f1425 */
[----:B------:R-:W-:Y:S02]  /*09f0*/  IADD3 R16, P2, P3, R12, R18, R33 ;  /* 0x000000120c107210 */ /* 0x000fe40007b5e021 */
[----:B------:R-:W0:Y:S02]  /*0a00*/  LDC.64 R32, c[0x0][0x230] ;  /* 0x00008c00ff207b82 */ /* 0x000e240000000a00 */
[----:B------:R-:W-:Y:S02]  /*0a10*/  IADD3.X R17, R13, R30, RZ, P2, P3 ;  /* 0x0000001e0d117210 */ /* 0x000fe400017e64ff */
[----:B------:R-:W-:Y:S01]  /*0a20*/  SEL R10, R10, RZ, !P1 ;  /* 0x000000ff0a0a7207 */ /* 0x000fe20004800000 */
[----:B------:R-:W-:Y:S02]  /*0a30*/  IMAD.MOV.U32 R18, RZ, RZ, RZ ;  /* 0x000000ffff127224 */ /* 0x000fe400078e00ff */
[----:B------:R-:W-:Y:S01]  /*0a40*/  IMAD.WIDE R16, R15, 0x4, R16 ;  /* 0x000000040f107825 */ /* 0x000fe200078e0210 */
[----:B------:R-:W-:-:S02]  /*0a50*/  SEL R11, R11, RZ, !P1 ;  /* 0x000000ff0b0b7207 */ /* 0x000fc40004800000 */
[----:B------:R-:W-:Y:S01]  /*0a60*/  LEA R36, P2, R10, UR6, 0x2 ;  /* 0x000000060a247c11 */ /* 0x000fe2000f8410ff */
[----:B------:R-:W-:Y:S02]  /*0a70*/  IMAD.MOV.U32 R19, RZ, RZ, RZ ;  /* 0x000000ffff137224 */ /* 0x000fe400078e00ff */
[----:B------:R-:W-:Y:S01]  /*0a80*/  IMAD.WIDE R8, R14, 0x4, R8 ;  /* 0x000000040e087825 */ /* 0x000fe200078e0208 */
[----:B------:R-:W-:-:S03]  /*0a90*/  SHF.R.U32.HI R37, RZ, 0x18, R11 ;  /* 0x00000018ff257819 */ /* 0x000fc6000001160b */
[----:B------:R-:W-:Y:S01]  /*0aa0*/  IMAD.WIDE R38, R14, 0x4, R16 ;  /* 0x000000040e267825 */ /* 0x000fe200078e0210 */
[----:B------:R1:W2:Y:S01]  /*0ab0*/  @!P1 LDG.E.EL R18, desc[UR4][R8.64] ;  /* 0x0000000408129981 */ /* 0x0002a2000c2e1900 */
[----:B------:R-:W-:Y:S02]  /*0ac0*/  LEA.HI.X R16, R10, UR7, R11, 0x2, P2 ;  /* 0x000000070a107c11 */ /* 0x000fe400090f140b */
[----:B------:R-:W-:Y:S01]  /*0ad0*/  CS2R R10, SRZ ;  /* 0x00000000000a7805 */ /* 0x000fe2000001ff00 */
[----:B------:R0:W3:Y:S01]  /*0ae0*/  @!P1 LDG.E.EL R19, desc[UR4][R34.64] ;  /* 0x0000000422139981 */ /* 0x0000e2000c2e1900 */
[----:B-1----:R-:W-:Y:S01]  /*0af0*/  CS2R R8, SRZ ;  /* 0x0000000000087805 */ /* 0x002fe2000001ff00 */
[----:B0-----:R-:W-:-:S05]  /*0b00*/  IMAD.WIDE R34, R29, 0x8, R32 ;  /* 0x000000081d227825 */ /* 0x001fca00078e0220 */
[----:B------:R-:W2:Y:S01]  /*0b10*/  @!P0 LDG.E.EL.128 R8, desc[UR4][R34.64] ;  /* 0x0000000422088981 */ /* 0x000ea2000c2e1d00 */
[----:B------:R-:W-:-:S04]  /*0b20*/  LOP3.LUT R37, R37, 0x80, RZ, 0xc0, !PT ;  /* 0x0000008025257812 */ /* 0x000fc800078ec0ff */
[----:B------:R-:W-:-:S04]  /*0b30*/  IADD3 R36, P2, P3, R12, R36, R37 ;  /* 0x000000240c247210 */ /* 0x000fc80007b5e025 */
[----:B------:R-:W-:-:S03]  /*0b40*/  IADD3.X R37, R13, R16, RZ, P2, P3 ;  /* 0x000000100d257210 */ /* 0x000fc600017e64ff */
[----:B------:R-:W-:-:S04]  /*0b50*/  IMAD.WIDE R36, R15, 0x4, R36 ;  /* 0x000000040f247825 */ /* 0x000fc800078e0224 */
[----:B------:R-:W-:Y:S02]  /*0b60*/  IMAD.MOV.U32 R16, RZ, RZ, RZ ;  /* 0x000000ffff107224 */ /* 0x000fe400078e00ff */
[----:B------:R-:W-:Y:S01]  /*0b70*/  IMAD.WIDE R14, R14, 0x4, R36 ;  /* 0x000000040e0e7825 */ /* 0x000fe200078e0224 */
[----:B------:R-:W-:-:S04]  /*0b80*/  SHF.R.S32.HI R36, RZ, 0x1f, R5 ;  /* 0x0000001fff247819 */ /* 0x000fc80000011405 */
[----:B------:R-:W-:Y:S01]  /*0b90*/  LEA.HI R36, R36, R5, RZ, 0x11 ;  /* 0x0000000524247211 */ /* 0x000fe200078f88ff */
[----:B------:R0:W3:Y:S01]  /*0ba0*/  @!P1 LDG.E.EL R16, desc[UR4][R14.64] ;  /* 0x000000040e109981 */ /* 0x0000e2000c2e1900 */
[----:B------:R-:W-:-:S04]  /*0bb0*/  IMAD.WIDE R32, R22, 0x8, R32 ;  /* 0x0000000816207825 */ /* 0x000fc800078e0220 */
[----:B0-----:R-:W-:Y:S01]  /*0bc0*/  IMAD.MOV.U32 R14, RZ, RZ, RZ ;  /* 0x000000ffff0e7224 */ /* 0x001fe200078e00ff */
[----:B--2---:R-:W-:Y:S02]  /*0bd0*/  SEL R29, R9, RZ, !P0 ;  /* 0x000000ff091d7207 */ /* 0x004fe40004000000 */
[----:B------:R-:W-:Y:S02]  /*0be0*/  SEL R30, R8, RZ, !P0 ;  /* 0x000000ff081e7207 */ /* 0x000fe40004000000 */
[----:B------:R-:W-:Y:S02]  /*0bf0*/  SHF.R.U32.HI R9, RZ, 0x18, R29 ;  /* 0x00000018ff097819 */ /* 0x000fe4000001161d */
[----:B------:R-:W-:Y:S02]  /*0c00*/  LEA R8, P2, R30, UR6, 0x2 ;  /* 0x000000061e087c11 */ /* 0x000fe4000f8410ff */
[----:B------:R-:W-:Y:S02]  /*0c10*/  LOP3.LUT R9, R9, 0x80, RZ, 0xc0, !PT ;  /* 0x0000008009097812 */ /* 0x000fe400078ec0ff */
[----:B------:R-:W-:-:S02]  /*0c20*/  SEL R15, R11, RZ, !P0 ;  /* 0x000000ff0b0f7207 */ /* 0x000fc40004000000 */
[----:B------:R-:W-:Y:S02]  /*0c30*/  LEA.HI.X R30, R30, UR7, R29, 0x2, P2 ;  /* 0x000000071e1e7c11 */ /* 0x000fe400090f141d */
[----:B------:R-:W-:Y:S02]  /*0c40*/  IADD3 R8, P2, P3, R26, R8, R9 ;  /* 0x000000081a087210 */ /* 0x000fe40007b5e009 */
[----:B------:R-:W-:Y:S02]  /*0c50*/  SHF.R.S32.HI R29, RZ, 0x11, R36 ;  /* 0x00000011ff1d7819 */ /* 0x000fe40000011424 */
[----:B------:R-:W-:Y:S02]  /*0c60*/  SEL R36, R10, RZ, !P0 ;  /* 0x000000ff0a247207 */ /* 0x000fe40004000000 */
[----:B------:R-:W-:Y:S02]  /*0c70*/  SHF.R.U32.HI R11, RZ, 0x18, R15 ;  /* 0x00000018ff0b7819 */ /* 0x000fe4000001160f */
[----:B------:R-:W-:-:S02]  /*0c80*/  IADD3.X R9, R27, R30, RZ, P2, P3 ;  /* 0x0000001e1b097210 */ /* 0x000fc400017e64ff */
[----:B------:R-:W-:Y:S02]  /*0c90*/  LEA R10, P2, R36, UR6, 0x2 ;  /* 0x00000006240a7c11 */ /* 0x000fe4000f8410ff */
[----:B------:R-:W-:Y:S01]  /*0ca0*/  LOP3.LUT R11, R11, 0x80, RZ, 0xc0, !PT ;  /* 0x000000800b0b7812 */ /* 0x000fe200078ec0ff */
[----:B------:R-:W-:Y:S01]  /*0cb0*/  IMAD.SHL.U32 R30, R4, 0x400, RZ ;  /* 0x00000400041e7824 */ /* 0x000fe200078e00ff */
[----:B------:R-:W-:Y:S02]  /*0cc0*/  LEA.HI.X R36, R36, UR7, R15, 0x2, P2 ;  /* 0x0000000724247c11 */ /* 0x000fe400090f140f */
[----:B------:R-:W-:Y:S01]  /*0cd0*/  IADD3 R10, P2, P3, R26, R10, R11 ;  /* 0x0000000a1a0a7210 */ /* 0x000fe20007b5e00b */
[----:B------:R-:W-:-:S03]  /*0ce0*/  IMAD.WIDE R8, R30, 0x4, R8 ;  /* 0x000000041e087825 */ /* 0x000fc600078e0208 */
[----:B------:R-:W-:Y:S01]  /*0cf0*/  IADD3.X R11, R27, R36, RZ, P2, P3 ;  /* 0x000000241b0b7210 */ /* 0x000fe200017e64ff */
[----:B------:R-:W-:Y:S02]  /*0d00*/  IMAD.SHL.U32 R29, R29, 0x4000, RZ ;  /* 0x000040001d1d7824 */ /* 0x000fe400078e00ff */
[----:B------:R-:W-:-:S04]  /*0d10*/  IMAD.WIDE R10, R30, 0x4, R10 ;  /* 0x000000041e0a7825 */ /* 0x000fc800078e020a */
[----:B------:R-:W-:-:S04]  /*0d20*/  IMAD.WIDE R8, R29, 0x4, R8 ;  /* 0x000000041d087825 */ /* 0x000fc800078e0208 */
[----:B------:R-:W-:Y:S01]  /*0d30*/  IMAD.WIDE R36, R29, 0x4, R10 ;  /* 0x000000041d247825 */ /* 0x000fe200078e020a */
[----:B------:R0:W2:Y:S01]  /*0d40*/  @!P0 LDG.E.EL R14, desc[UR4][R8.64] ;  /* 0x00000004080e8981 */ /* 0x0000a2000c2e1900 */
[----:B------:R-:W-:Y:S02]  /*0d50*/  CS2R R10, SRZ ;  /* 0x00000000000a7805 */ /* 0x000fe4000001ff00 */
[----:B0-----:R-:W-:-:S06]  /*0d60*/  CS2R R8, SRZ ;  /* 0x0000000000087805 */ /* 0x001fcc000001ff00 */
[----:B------:R-:W2:Y:S01]  /*0d70*/  @!P0 LDG.E.EL.128 R8, desc[UR4][R32.64] ;  /* 0x0000000420088981 */ /* 0x000ea2000c2e1d00 */
[----:B------:R-:W-:Y:S01]  /*0d80*/  IMAD.U32 R28, R28, 0x10000, RZ ;  /* 0x000100001c1c7824 */ /* 0x000fe200078e00ff */
[----:B------:R-:W-:-:S04]  /*0d90*/  LOP3.LUT R22, R31, 0xfffe0000, RZ, 0xc0, !PT ;  /* 0xfffe00001f167812 */ /* 0x000fc800078ec0ff */
[----:B------:R-:W-:Y:S01]  /*0da0*/  IADD3 R22, R28, R25, -R22 ;  /* 0x000000191c167210 */ /* 0x000fe20007ffe816 */
[----:B------:R-:W-:-:S06]  /*0db0*/  IMAD.MOV.U32 R15, RZ, RZ, RZ ;  /* 0x000000ffff0f7224 */ /* 0x000fcc00078e00ff */
[----:B------:R0:W3:Y:S01]  /*0dc0*/  @!P0 LDG.E.EL R15, desc[UR4][R36.64] ;  /* 0x00000004240f8981 */ /* 0x0000e2000c2e1900 */
[----:B--2---:R-:W-:Y:S02]  /*0dd0*/  SEL R28, R8, RZ, !P0 ;  /* 0x000000ff081c7207 */ /* 0x004fe40004000000 */
[----:B------:R-:W-:Y:S02]  /*0de0*/  SEL R9, R9, RZ, !P0 ;  /* 0x000000ff09097207 */ /* 0x000fe40004000000 */
[----:B------:R-:W-:-:S04]  /*0df0*/  LEA R8, P2, R28, UR6, 0x2 ;  /* 0x000000061c087c11 */ /* 0x000fc8000f8410ff */
[--C-:B------:R-:W-:Y:S02]  /*0e00*/  LEA.HI.X R28, R28, UR7, R9.reuse, 0x2, P2 ;  /* 0x000000071c1c7c11 */ /* 0x100fe400090f1409 */
[----:B------:R-:W-:-:S04]  /*0e10*/  SHF.R.U32.HI R9, RZ, 0x18, R9 ;  /* 0x00000018ff097819 */ /* 0x000fc80000011609 */
[----:B------:R-:W-:Y:S02]  /*0e20*/  LOP3.LUT R9, R9, 0x80, RZ, 0xc0, !PT ;  /* 0x0000008009097812 */ /* 0x000fe400078ec0ff */
[----:B------:R-:W-:Y:S02]  /*0e30*/  SEL R31, R11, RZ, !P0 ;  /* 0x000000ff0b1f7207 */ /* 0x000fe40004000000 */
[----:B------:R-:W-:Y:S02]  /*0e40*/  IADD3 R8, P2, P3, R26, R8, R9 ;  /* 0x000000081a087210 */ /* 0x000fe40007b5e009 */
[----:B------:R-:W-:Y:S02]  /*0e50*/  SEL R10, R10, RZ, !P0 ;  /* 0x000000ff0a0a7207 */ /* 0x000fe40004000000 */
[----:B------:R-:W-:Y:S02]  /*0e60*/  IADD3.X R9, R27, R28, RZ, P2, P3 ;  /* 0x0000001c1b097210 */ /* 0x000fe400017e64ff */
[----:B------:R-:W-:-:S02]  /*0e70*/  SHF.R.U32.HI R28, RZ, 0x18, R31 ;  /* 0x00000018ff1c7819 */ /* 0x000fc4000001161f */
[----:B------:R-:W-:Y:S02]  /*0e80*/  LEA R11, P4, R10, UR6, 0x2 ;  /* 0x000000060a0b7c11 */ /* 0x000fe4000f8810ff */
[----:B------:R-:W-:Y:S01]  /*0e90*/  LOP3.LUT R28, R28, 0x80, RZ, 0xc0, !PT ;  /* 0x000000801c1c7812 */ /* 0x000fe200078ec0ff */
[----:B------:R-:W-:Y:S01]  /*0ea0*/  IMAD.WIDE R8, R30, 0x4, R8 ;  /* 0x000000041e087825 */ /* 0x000fe200078e0208 */
[----:B------:R-:W-:Y:S02]  /*0eb0*/  LEA.HI.X R10, R10, UR7, R31, 0x2, P4 ;  /* 0x000000070a0a7c11 */ /* 0x000fe4000a0f141f */
[----:B------:R-:W-:Y:S01]  /*0ec0*/  IADD3 R26, P2, P3, R26, R11, R28 ;  /* 0x0000000b1a1a7210 */ /* 0x000fe20007b5e01c */
[----:B0-----:R-:W-:-:S03]  /*0ed0*/  IMAD.WIDE R36, R29, 0x4, R8 ;  /* 0x000000041d247825 */ /* 0x001fc600078e0208 */
[----:B------:R-:W-:Y:S02]  /*0ee0*/  IADD3.X R27, R27, R10, RZ, P2, P3 ;  /* 0x0000000a1b1b7210 */ /* 0x000fe400017e64ff */
[----:B------:R-:W-:Y:S02]  /*0ef0*/  CS2R R8, SRZ ;  /* 0x0000000000087805 */ /* 0x000fe4000001ff00 */
[----:B------:R-:W-:-:S06]  /*0f00*/  CS2R R10, SRZ ;  /* 0x00000000000a7805 */ /* 0x000fcc000001ff00 */
[----:B------:R0:W2:Y:S01]  /*0f10*/  @!P1 LDG.E.EL.128 R8, desc[UR4][R34.64] ;  /* 0x0000000422089981 */ /* 0x0000a2000c2e1d00 */
[----:B------:R-:W-:-:S04]  /*0f20*/  IMAD.WIDE R30, R30, 0x4, R26 ;  /* 0x000000041e1e7825 */ /* 0x000fc800078e021a */
[----:B------:R-:W-:Y:S02]  /*0f30*/  IMAD.MOV.U32 R28, RZ, RZ, RZ ;  /* 0x000000ffff1c7224 */ /* 0x000fe400078e00ff */
[----:B------:R-:W-:-:S04]  /*0f40*/  IMAD.WIDE R30, R29, 0x4, R30 ;  /* 0x000000041d1e7825 */ /* 0x000fc800078e021e */
[----:B------:R-:W3:Y:S01]  /*0f50*/  @!P0 LDG.E.EL R28, desc[UR4][R36.64] ;  /* 0x00000004241c8981 */ /* 0x000ee2000c2e1900 */
[----:B------:R-:W-:-:S06]  /*0f60*/  IMAD.MOV.U32 R29, RZ, RZ, RZ ;  /* 0x000000ffff1d7224 */ /* 0x000fcc00078e00ff */
[----:B------:R1:W3:Y:S01]  /*0f70*/  @!P0 LDG.E.EL R29, desc[UR4][R30.64] ;  /* 0x000000041e1d8981 */ /* 0x0002e2000c2e1900 */
[----:B0-----:R-:W-:Y:S02]  /*0f80*/  IMAD.SHL.U32 R35, R0, 0x400, RZ ;  /* 0x0000040000237824 */ /* 0x001fe400078e00ff */
[----:B-1----:R-:W-:Y:S01]  /*0f90*/  IMAD.MOV.U32 R30, RZ, RZ, RZ ;  /* 0x000000ffff1e7224 */ /* 0x002fe200078e00ff */
[----:B--2---:R-:W-:Y:S02]  /*0fa0*/  SEL R27, R9, RZ, !P1 ;  /* 0x000000ff091b7207 */ /* 0x004fe40004800000 */
[----:B------:R-:W-:Y:S02]  /*0fb0*/  SEL R26, R8, RZ, !P1 ;  /* 0x000000ff081a7207 */ /* 0x000fe40004800000 */
[----:B------:R-:W-:Y:S02]  /*0fc0*/  SHF.R.U32.HI R9, RZ, 0x18, R27 ;  /* 0x00000018ff097819 */ /* 0x000fe4000001161b */
[----:B------:R-:W-:-:S02]  /*0fd0*/  LEA R8, P2, R26, UR6, 0x2 ;  /* 0x000000061a087c11 */ /* 0x000fc4000f8410ff */
[----:B------:R-:W-:Y:S02]  /*0fe0*/  LOP3.LUT R9, R9, 0x80, RZ, 0xc0, !PT ;  /* 0x0000008009097812 */ /* 0x000fe400078ec0ff */
[----:B------:R-:W-:Y:S01]  /*0ff0*/  LEA.HI.X R36, R26, UR7, R27, 0x2, P2 ;  /* 0x000000071a247c11 */ /* 0x000fe200090f141b */
[----:B------:R-:W-:Y:S01]  /*1000*/  VIADD R26, R5, 0x200 ;  /* 0x00000200051a7836 */ /* 0x000fe20000000000 */
[----:B------:R-:W-:Y:S02]  /*1010*/  IADD3 R8, P2, P3, R12, R8, R9 ;  /* 0x000000080c087210 */ /* 0x000fe40007b5e009 */
[----:B------:R-:W-:Y:S02]  /*1020*/  SHF.R.S32.HI R9, RZ, 0x1f, R25 ;  /* 0x0000001fff097819 */ /* 0x000fe40000011419 */
[----:B------:R-:W-:Y:S02]  /*1030*/  SEL R31, R11, RZ, !P1 ;  /* 0x000000ff0b1f7207 */ /* 0x000fe40004800000 */
[----:B------:R-:W-:-:S02]  /*1040*/  LEA.HI R27, R9, R25, RZ, 0xc ;  /* 0x00000019091b7211 */ /* 0x000fc400078f60ff */
[----:B------:R-:W-:Y:S02]  /*1050*/  LEA.HI R25, R9, R26, RZ, 0x11 ;  /* 0x0000001a09197211 */ /* 0x000fe400078f88ff */
[----:B------:R-:W-:Y:S02]  /*1060*/  IADD3.X R9, R13, R36, RZ, P2, P3 ;  /* 0x000000240d097210 */ /* 0x000fe400017e64ff */
[----:B------:R-:W-:Y:S02]  /*1070*/  SEL R36, R10, RZ, !P1 ;  /* 0x000000ff0a247207 */ /* 0x000fe40004800000 */
[----:B------:R-:W-:Y:S02]  /*1080*/  SHF.R.U32.HI R11, RZ, 0x18, R31 ;  /* 0x00000018ff0b7819 */ /* 0x000fe4000001161f */
[----:B------:R-:W-:Y:S02]  /*1090*/  LEA R10, P2, R36, UR6, 0x2 ;  /* 0x00000006240a7c11 */ /* 0x000fe4000f8410ff */
[----:B------:R-:W-:-:S02]  /*10a0*/  LOP3.LUT R11, R11, 0x80, RZ, 0xc0, !PT ;  /* 0x000000800b0b7812 */ /* 0x000fc400078ec0ff */
[----:B------:R-:W-:Y:S02]  /*10b0*/  LEA.HI.X R36, R36, UR7, R31, 0x2, P2 ;  /* 0x0000000724247c11 */ /* 0x000fe400090f141f */
[----:B------:R-:W-:Y:S02]  /*10c0*/  IADD3 R10, P2, P3, R12, R10, R11 ;  /* 0x0000000a0c0a7210 */ /* 0x000fe40007b5e00b */
[----:B------:R-:W-:Y:S01]  /*10d0*/  SHF.R.S32.HI R25, RZ, 0x11, R25 ;  /* 0x00000011ff197819 */ /* 0x000fe20000011419 */
[----:B------:R-:W-:Y:S01]  /*10e0*/  IMAD.WIDE R8, R35, 0x4, R8 ;  /* 0x0000000423087825 */ /* 0x000fe200078e0208 */
[----:B------:R-:W-:-:S03]  /*10f0*/  IADD3.X R11, R13, R36, RZ, P2, P3 ;  /* 0x000000240d0b7210 */ /* 0x000fc600017e64ff */
        /* <DEDUP_REMOVED lines=8> */
[----:B------:R-:W-:Y:S01]  /*1180*/  IMAD.MOV.U32 R17, RZ, RZ, RZ ;  /* 0x000000ffff117224 */ /* 0x000fe200078e00ff */
[----:B------:R-:W-:Y:S01]  /*1190*/  LOP3.LUT R24, R24, 0xfffe0000, RZ, 0xc0, !PT ;  /* 0xfffe000018187812 */ /* 0x000fe200078ec0ff */
[----:B------:R-:W-:-:S04]  /*11a0*/  IMAD.U32 R23, R23, 0x10000, RZ ;  /* 0x0001000017177824 */ /* 0x000fc800078e00ff */
[----:B------:R2:W3:Y:S01]  /*11b0*/  @!P1 LDG.E.EL R17, desc[UR4][R38.64] ;  /* 0x0000000426119981 */ /* 0x0004e2000c2e1900 */
[----:B------:R-:W-:Y:S01]  /*11c0*/  IADD3 R23, R23, R5, -R24 ;  /* 0x0000000517177210 */ /* 0x000fe20007ffe818 */
[----:B------:R-:W-:-:S06]  /*11d0*/  IMAD.MOV.U32 R31, RZ, RZ, RZ ;  /* 0x000000ffff1f7224 */ /* 0x000fcc00078e00ff */
[----:B------:R0:W3:Y:S01]  /*11e0*/  @!P1 LDG.E.EL R31, desc[UR4][R36.64] ;  /* 0x00000004241f9981 */ /* 0x0000e2000c2e1900 */
[----:B--2---:R-:W-:Y:S02]  /*11f0*/  SEL R39, R9, RZ, !P1 ;  /* 0x000000ff09277207 */ /* 0x004fe40004800000 */
[----:B------:R-:W-:Y:S02]  /*1200*/  SEL R24, R8, RZ, !P1 ;  /* 0x000000ff08187207 */ /* 0x000fe40004800000 */
[----:B------:R-:W-:Y:S02]  /*1210*/  SHF.R.U32.HI R8, RZ, 0x18, R39 ;  /* 0x00000018ff087819 */ /* 0x000fe40000011627 */
[----:B------:R-:W-:Y:S02]  /*1220*/  LEA R9, P2, R24, UR6, 0x2 ;  /* 0x0000000618097c11 */ /* 0x000fe4000f8410ff */
[----:B------:R-:W-:Y:S02]  /*1230*/  LOP3.LUT R8, R8, 0x80, RZ, 0xc0, !PT ;  /* 0x0000008008087812 */ /* 0x000fe400078ec0ff */
[----:B------:R-:W-:-:S02]  /*1240*/  SEL R11, R11, RZ, !P1 ;  /* 0x000000ff0b0b7207 */ /* 0x000fc40004800000 */
[----:B------:R-:W-:Y:S02]  /*1250*/  LEA.HI.X R24, R24, UR7, R39, 0x2, P2 ;  /* 0x0000000718187c11 */ /* 0x000fe400090f1427 */
[----:B------:R-:W-:Y:S01]  /*1260*/  IADD3 R8, P2, P3, R12, R9, R8 ;  /* 0x000000090c087210 */ /* 0x000fe20007b5e008 */
[----:B------:R-:W1:Y:S01]  /*1270*/  LDC.64 R38, c[0x0][0x210] ;  /* 0x00008400ff267b82 */ /* 0x000e620000000a00 */
[----:B------:R-:W-:Y:S02]  /*1280*/  SEL R10, R10, RZ, !P1 ;  /* 0x000000ff0a0a7207 */ /* 0x000fe40004800000 */
[----:B------:R-:W-:Y:S02]  /*1290*/  SHF.R.U32.HI R9, RZ, 0x18, R11 ;  /* 0x00000018ff097819 */ /* 0x000fe4000001160b */
[----:B------:R-:W-:Y:S02]  /*12a0*/  LEA R32, P4, R10, UR6, 0x2 ;  /* 0x000000060a207c11 */ /* 0x000fe4000f8810ff */
[----:B------:R-:W-:-:S04]  /*12b0*/  LOP3.LUT R9, R9, 0x80, RZ, 0xc0, !PT ;  /* 0x0000008009097812 */ /* 0x000fc800078ec0ff */
[----:B------:R-:W-:Y:S02]  /*12c0*/  IADD3 R12, P5, P6, R12, R32, R9 ;  /* 0x000000200c0c7210 */ /* 0x000fe40007ebe009 */
[----:B------:R-:W-:Y:S02]  /*12d0*/  IADD3.X R9, R13, R24, RZ, P2, P3 ;  /* 0x000000180d097210 */ /* 0x000fe400017e64ff */
[----:B------:R-:W-:Y:S01]  /*12e0*/  LEA.HI.X R10, R10, UR7, R11, 0x2, P4 ;  /* 0x000000070a0a7c11 */ /* 0x000fe2000a0f140b */
[----:B------:R-:W-:Y:S01]  /*12f0*/  IMAD.MOV.U32 R32, RZ, RZ, RZ ;  /* 0x000000ffff207224 */ /* 0x000fe200078e00ff */
[----:B------:R-:W-:Y:S01]  /*1300*/  SHF.R.S32.HI R24, RZ, 0x1f, R5 ;  /* 0x0000001fff187819 */ /* 0x000fe20000011405 */
[----:B------:R-:W-:Y:S01]  /*1310*/  IMAD.WIDE R8, R35, 0x4, R8 ;  /* 0x0000000423087825 */ /* 0x000fe200078e0208 */
[----:B------:R-:W-:Y:S01]  /*1320*/  IADD3.X R13, R13, R10, RZ, P5, P6 ;  /* 0x0000000a0d0d7210 */ /* 0x000fe20002fec4ff */
[----:B------:R-:W-:Y:S02]  /*1330*/  ULDC.64 UR6, c[0x0][0x248] ;  /* 0x0000920000067ab9 */ /* 0x000fe40000000a00 */
[----:B------:R-:W-:-:S02]  /*1340*/  IMAD.WIDE R10, R34, 0x4, R8 ;  /* 0x00000004220a7825 */ /* 0x000fc400078e0208 */
[----:B------:R-:W2:Y:S01]  /*1350*/  LDC.64 R8, c[0x0][0x238] ;  /* 0x00008e00ff087b82 */ /* 0x000ea20000000a00 */
[----:B------:R-:W-:Y:S01]  /*1360*/  LEA.HI R33, R24, R5, RZ, 0x6 ;  /* 0x0000000518217211 */ /* 0x000fe200078f30ff */
[----:B------:R-:W-:Y:S01]  /*1370*/  IMAD.WIDE R12, R35, 0x4, R12 ;  /* 0x00000004230c7825 */ /* 0x000fe200078e020c */
[----:B------:R3:W4:Y:S02]  /*1380*/  @!P1 LDG.E.EL R32, desc[UR4][R10.64] ;  /* 0x000000040a209981 */ /* 0x000724000c2e1900 */
[----:B0-----:R-:W-:-:S05]  /*1390*/  LOP3.LUT R36, R33, 0xffffffc0, RZ, 0xc0, !PT ;  /* 0xffffffc021247812 */ /* 0x001fca00078ec0ff */
[----:B------:R-:W-:Y:S02]  /*13a0*/  IMAD.IADD R35, R5, 0x1, -R36 ;  /* 0x0000000105237824 */ /* 0x000fe400078e0a24 */
[----:B------:R-:W-:Y:S01]  /*13b0*/  IMAD.WIDE R12, R34, 0x4, R12 ;  /* 0x00000004220c7825 */ /* 0x000fe200078e020c */
[----:B---3--:R-:W-:-:S03]  /*13c0*/  CS2R R10, SRZ ;  /* 0x00000000000a7805 */ /* 0x008fc6000001ff00 */
[----:B--2---:R-:W-:Y:S01]  /*13d0*/  IMAD.WIDE R34, R35, 0x4, R8 ;  /* 0x0000000423227825 */ /* 0x004fe200078e0208 */
[----:B------:R-:W-:-:S06]  /*13e0*/  CS2R R8, SRZ ;  /* 0x0000000000087805 */ /* 0x000fcc000001ff00 */
[----:B------:R-:W2:Y:S01]  /*13f0*/  @!P0 LDG.E.EL.128 R8, desc[UR4][R34.64] ;  /* 0x0000000422088981 */ /* 0x000ea2000c2e1d00 */
[----:B-----5:R-:W-:Y:S02]  /*1400*/  SEL R21, R21, RZ, !P0 ;  /* 0x000000ff15157207 */ /* 0x020fe40004000000 */
[----:B------:R-:W-:Y:S02]  /*1410*/  SEL R14, R14, RZ, !P0 ;  /* 0x000000ff0e0e7207 */ /* 0x000fe40004000000 */
[----:B----4-:R-:W-:Y:S02]  /*1420*/  SEL R20, R20, RZ, !P0 ;  /* 0x000000ff14147207 */ /* 0x010fe40004000000 */
[----:B------:R-:W-:Y:S01]  /*1430*/  SEL R15, R15, RZ, !P0 ;  /* 0x000000ff0f0f7207 */ /* 0x000fe20004000000 */
[----:B------:R-:W-:Y:S02]  /*1440*/  IMAD.MOV.U32 R33, RZ, RZ, RZ ;  /* 0x000000ffff217224 */ /* 0x000fe400078e00ff */
[----:B------:R-:W-:-:S02]  /*1450*/  FADD R14, -R21, R14 ;  /* 0x0000000e150e7221 */ /* 0x000fc40000000100 */
[----:B------:R-:W-:Y:S02]  /*1460*/  FADD R15, -R20, R15 ;  /* 0x0000000f140f7221 */ /* 0x000fe40000000100 */
[----:B------:R0:W3:Y:S02]  /*1470*/  @!P1 LDG.E.EL R33, desc[UR4][R12.64] ;  /* 0x000000040c219981 */ /* 0x0000e4000c2e1900 */
[----:B0-----:R-:W-:Y:S02]  /*1480*/  CS2R R12, SRZ ;  /* 0x00000000000c7805 */ /* 0x001fe4000001ff00 */
[----:B--2---:R-:W-:Y:S02]  /*1490*/  SEL R8, R8, RZ, !P0 ;  /* 0x000000ff08087207 */ /* 0x004fe40004000000 */
[----:B------:R-:W-:-:S03]  /*14a0*/  SEL R9, R9, RZ, !P0 ;  /* 0x000000ff09097207 */ /* 0x000fc60004000000 */
[----:B------:R-:W-:Y:S02]  /*14b0*/  FFMA R21, R14, R8, R21 ;  /* 0x000000080e157223 */ /* 0x000fe40000000015 */
[----:B------:R-:W-:Y:S01]  /*14c0*/  FFMA R20, R15, R9, R20 ;  /* 0x000000090f147223 */ /* 0x000fe20000000014 */
[----:B------:R-:W-:-:S06]  /*14d0*/  CS2R R14, SRZ ;  /* 0x00000000000e7805 */ /* 0x000fcc000001ff00 */
[----:B------:R0:W2:Y:S02]  /*14e0*/  @!P1 LDG.E.EL.128 R12, desc[UR4][R34.64] ;  /* 0x00000004220c9981 */ /* 0x0000a4000c2e1d00 */
[----:B0-----:R-:W0:Y:S01]  /*14f0*/  LDC.64 R34, c[0x0][0x240] ;  /* 0x00009000ff227b82 */ /* 0x001e220000000a00 */
[----:B------:R-:W-:Y:S02]  /*1500*/  SEL R8, R6, RZ, !P0 ;  /* 0x000000ff06087207 */ /* 0x000fe40004000000 */
[----:B------:R-:W-:Y:S02]  /*1510*/  SEL R6, R7, RZ, !P0 ;  /* 0x000000ff07067207 */ /* 0x000fe40004000000 */
[----:B------:R-:W-:Y:S02]  /*1520*/  SEL R29, R29, RZ, !P0 ;  /* 0x000000ff1d1d7207 */ /* 0x000fe40004000000 */
[----:B------:R-:W-:Y:S02]  /*1530*/  SEL R19, R19, RZ, !P1 ;  /* 0x000000ff13137207 */ /* 0x000fe40004800000 */
[----:B------:R-:W-:-:S02]  /*1540*/  SEL R18, R18, RZ, !P1 ;  /* 0x000000ff12127207 */ /* 0x000fc40004800000 */
[----:B------:R-:W-:Y:S02]  /*1550*/  SEL R30, R30, RZ, !P1 ;  /* 0x000000ff1e1e7207 */ /* 0x000fe40004800000 */
[----:B------:R-:W-:Y:S01]  /*1560*/  SEL R31, R31, RZ, !P1 ;  /* 0x000000ff1f1f7207 */ /* 0x000fe20004800000 */
[----:B------:R-:W-:Y:S01]  /*1570*/  FADD R29, -R6, R29 ;  /* 0x0000001d061d7221 */ /* 0x000fe20000000100 */
[----:B------:R-:W-:Y:S01]  /*1580*/  SEL R11, R11, RZ, !P0 ;  /* 0x000000ff0b0b7207 */ /* 0x000fe20004000000 */
[----:B------:R-:W-:Y:S02]  /*1590*/  FADD R30, -R19, R30 ;  /* 0x0000001e131e7221 */ /* 0x000fe40000000100 */
[----:B------:R-:W-:Y:S01]  /*15a0*/  FADD R31, -R18, R31 ;  /* 0x0000001f121f7221 */ /* 0x000fe20000000100 */
[----:B------:R-:W-:Y:S01]  /*15b0*/  SEL R9, R28, RZ, !P0 ;  /* 0x000000ff1c097207 */ /* 0x000fe20004000000 */
[----:B------:R-:W-:Y:S01]  /*15c0*/  FFMA R6, R29, R11, R6 ;  /* 0x0000000b1d067223 */ /* 0x000fe20000000006 */
[----:B------:R-:W-:-:S03]  /*15d0*/  SEL R10, R10, RZ, !P0 ;  /* 0x000000ff0a0a7207 */ /* 0x000fc60004000000 */
[----:B------:R-:W-:Y:S01]  /*15e0*/  FADD R7, -R8, R9 ;  /* 0x0000000908077221 */ /* 0x000fe20000000100 */
[----:B------:R-:W-:-:S03]  /*15f0*/  SEL R17, R17, RZ, !P1 ;  /* 0x000000ff11117207 */ /* 0x000fc60004800000 */
[----:B------:R-:W-:Y:S01]  /*1600*/  FFMA R7, R7, R10, R8 ;  /* 0x0000000a07077223 */ /* 0x000fe20000000008 */
[----:B------:R-:W-:Y:S02]  /*1610*/  CS2R R8, SRZ ;  /* 0x0000000000087805 */ /* 0x000fe4000001ff00 */
[----:B------:R-:W-:Y:S02]  /*1620*/  CS2R R10, SRZ ;  /* 0x00000000000a7805 */ /* 0x000fe4000001ff00 */
[----:B--2---:R-:W-:Y:S02]  /*1630*/  SEL R12, R12, RZ, !P1 ;  /* 0x000000ff0c0c7207 */ /* 0x004fe40004800000 */
[----:B------:R-:W-:-:S03]  /*1640*/  SEL R13, R13, RZ, !P1 ;  /* 0x000000ff0d0d7207 */ /* 0x000fc60004800000 */
[----:B------:R-:W-:Y:S02]  /*1650*/  FFMA R29, R30, R12, R19 ;  /* 0x0000000c1e1d7223 */ /* 0x000fe40000000013 */
[----:B------:R-:W-:Y:S01]  /*1660*/  FFMA R28, R31, R13, R18 ;  /* 0x0000000d1f1c7223 */ /* 0x000fe20000000012 */
[----:B-1----:R-:W-:-:S04]  /*1670*/  IMAD.WIDE R12, R23, 0x4, R38 ;  /* 0x00000004170c7825 */ /* 0x002fc800078e0226 */
[----:B------:R-:W-:Y:S01]  /*1680*/  IMAD.MOV.U32 R23, RZ, RZ, RZ ;  /* 0x000000ffff177224 */ /* 0x000fe200078e00ff */
[----:B------:R-:W-:Y:S01]  /*1690*/  SEL R32, R32, RZ, !P1 ;  /* 0x000000ff20207207 */ /* 0x000fe20004800000 */
[----:B0-----:R-:W-:Y:S01]  /*16a0*/  IMAD.WIDE R18, R2, 0x4, R34 ;  /* 0x0000000402127825 */ /* 0x001fe200078e0222 */
[----:B------:R-:W-:Y:S02]  /*16b0*/  SEL R16, R16, RZ, !P1 ;  /* 0x000000ff10107207 */ /* 0x000fe40004800000 */
[----:B------:R-:W-:Y:S02]  /*16c0*/  CS2R R30, SRZ ;  /* 0x00000000001e7805 */ /* 0x000fe4000001ff00 */
[----:B---3--:R-:W-:Y:S01]  /*16d0*/  SEL R33, R33, RZ, !P1 ;  /* 0x000000ff21217207 */ /* 0x008fe20004800000 */
[----:B------:R0:W2:Y:S04]  /*16e0*/  @!P0 LDG.E.128 R8, desc[UR4][R12.64] ;  /* 0x000000040c088981 */ /* 0x0000a8000c1e1d00 */
[----:B------:R-:W3:Y:S01]  /*16f0*/  @!P0 LDG.E.EL R23, desc[UR4][R18.64] ;  /* 0x0000000412178981 */ /* 0x000ee2000c2e1900 */
[----:B------:R-:W-:Y:S01]  /*1700*/  IMAD.MOV.U32 R2, RZ, RZ, RZ ;  /* 0x000000ffff027224 */ /* 0x000fe200078e00ff */
[----:B------:R-:W-:Y:S01]  /*1710*/  SEL R14, R14, RZ, !P1 ;  /* 0x000000ff0e0e7207 */ /* 0x000fe20004800000 */
[----:B------:R-:W-:Y:S01]  /*1720*/  FADD R32, -R17, R32 ;  /* 0x0000002011207221 */ /* 0x000fe20000000100 */
[----:B------:R-:W-:Y:S01]  /*1730*/  SEL R15, R15, RZ, !P1 ;  /* 0x000000ff0f0f7207 */ /* 0x000fe20004800000 */
[----:B------:R-:W4:Y:S01]  /*1740*/  @!P0 LDG.E.EL R31, desc[UR4][R18.64] ;  /* 0x00000004121f8981 */ /* 0x000f22000c2e1900 */
[----:B0-----:R-:W-:Y:S01]  /*1750*/  FADD R13, -R16, R33 ;  /* 0x00000021100d7221 */ /* 0x001fe20000000100 */
[----:B------:R-:W-:-:S02]  /*1760*/  FFMA R33, R32, R14, R17 ;  /* 0x0000000e20217223 */ /* 0x000fc40000000011 */
[----:B------:R-:W5:Y:S01]  /*1770*/  @!P0 LDG.E.EL R2, desc[UR4][R18.64] ;  /* 0x0000000412028981 */ /* 0x000f62000c2e1900 */
[----:B------:R-:W-:-:S03]  /*1780*/  FFMA R32, R13, R15, R16 ;  /* 0x0000000f0d207223 */ /* 0x000fc60000000010 */
[----:B------:R0:W4:Y:S01]  /*1790*/  @!P0 LDG.E.EL R30, desc[UR4][R18.64] ;  /* 0x00000004121e8981 */ /* 0x000122000c2e1900 */
[----:B------:R-:W-:Y:S01]  /*17a0*/  IMAD.WIDE R16, R3, 0x4, R34 ;  /* 0x0000000403107825 */ /* 0x000fe200078e0222 */
[----:B------:R-:W-:-:S03]  /*17b0*/  CS2R R34, SRZ ;  /* 0x0000000000227805 */ /* 0x000fc6000001ff00 */
[----:B------:R-:W-:Y:S02]  /*17c0*/  IMAD.MOV.U32 R36, RZ, RZ, RZ ;  /* 0x000000ffff247224 */ /* 0x000fe400078e00ff */
[----:B------:R-:W-:Y:S01]  /*17d0*/  IMAD.MOV.U32 R3, RZ, RZ, RZ ;  /* 0x000000ffff037224 */ /* 0x000fe200078e00ff */
[----:B------:R-:W4:Y:S01]  /*17e0*/  @!P1 LDG.E.EL R35, desc[UR4][R16.64] ;  /* 0x0000000410239981 */ /* 0x000f22000c2e1900 */
[CC--:B0-----:R-:W-:Y:S02]  /*17f0*/  LEA.HI R18, R24.reuse, R5.reuse, RZ, 0xc ;  /* 0x0000000518127211 */ /* 0x0c1fe400078f60ff */
[----:B------:R-:W-:Y:S01]  /*1800*/  LEA.HI R24, R24, R5, RZ, 0x11 ;  /* 0x0000000518187211 */ /* 0x000fe200078f88ff */
[----:B------:R-:W4:Y:S01]  /*1810*/  @!P1 LDG.E.EL R36, desc[UR4][R16.64] ;  /* 0x0000000410249981 */ /* 0x000f22000c2e1900 */
[----:B------:R-:W-:Y:S02]  /*1820*/  LOP3.LUT R18, R18, 0xfffff000, RZ, 0xc0, !PT ;  /* 0xfffff00012127812 */ /* 0x000fe400078ec0ff */
[----:B------:R-:W-:Y:S01]  /*1830*/  SHF.R.S32.HI R24, RZ, 0x11, R24 ;  /* 0x00000011ff187819 */ /* 0x000fe20000011418 */
[----:B------:R-:W4:Y:S02]  /*1840*/  @!P1 LDG.E.EL R34, desc[UR4][R16.64] ;  /* 0x0000000410229981 */ /* 0x000f24000c2e1900 */
[----:B------:R-:W-:-:S02]  /*1850*/  IMAD.IADD R18, R5, 0x1, -R18 ;  /* 0x0000000105127824 */ /* 0x000fc400078e0a12 */
[----:B------:R0:W4:Y:S01]  /*1860*/  @!P1 LDG.E.EL R3, desc[UR4][R16.64] ;  /* 0x0000000410039981 */ /* 0x000122000c2e1900 */
[----:B------:R-:W-:Y:S01]  /*1870*/  IMAD.U32 R24, R24, 0x10000, RZ ;  /* 0x0001000018187824 */ /* 0x000fe200078e00ff */
[C---:B------:R-:W-:Y:S01]  /*1880*/  ISETP.GT.AND P2, PT, R4.reuse, 0xf, PT ;  /* 0x0000000f0400780c */ /* 0x040fe20003f44270 */
[----:B0-----:R-:W-:-:S03]  /*1890*/  IMAD.SHL.U32 R17, R4, 0x1000, RZ ;  /* 0x0000100004117824 */ /* 0x001fc600078e00ff */
[--C-:B------:R-:W-:Y:S02]  /*18a0*/  SHF.R.S32.HI R4, RZ, 0x1f, R24.reuse ;  /* 0x0000001fff047819 */ /* 0x100fe40000011418 */
[----:B------:R-:W-:Y:S02]  /*18b0*/  LOP3.LUT R27, R27, 0xfffff000, RZ, 0xc0, !PT ;  /* 0xfffff0001b1b7812 */ /* 0x000fe400078ec0ff */
[----:B------:R-:W-:Y:S02]  /*18c0*/  IADD3 R16, P3, P4, R17, R18, R24 ;  /* 0x0000001211107210 */ /* 0x000fe40007c7e018 */
[----:B------:R-:W-:Y:S02]  /*18d0*/  SHF.R.S32.HI R18, RZ, 0x1f, R18 ;  /* 0x0000001fff127819 */ /* 0x000fe40000011412 */
[----:B------:R-:W-:Y:S01]  /*18e0*/  SHF.R.S32.HI R17, RZ, 0x1f, R17 ;  /* 0x0000001fff117819 */ /* 0x000fe20000011411 */
[----:B------:R-:W-:-:S03]  /*18f0*/  IMAD.IADD R26, R26, 0x1, -R27 ;  /* 0x000000011a1a7824 */ /* 0x000fc600078e0a1b */
[----:B------:R-:W-:Y:S01]  /*1900*/  IADD3.X R17, R17, R18, R4, P3, P4 ;  /* 0x0000001211117210 */ /* 0x000fe20001fe8404 */
[----:B------:R-:W-:Y:S02]  /*1910*/  IMAD.U32 R4, R25, 0x10000, RZ ;  /* 0x0001000019047824 */ /* 0x000fe400078e00ff */
[----:B------:R-:W-:Y:S01]  /*1920*/  IMAD.SHL.U32 R19, R0, 0x1000, RZ ;  /* 0x0000100000137824 */ /* 0x000fe200078e00ff */
[----:B------:R-:W-:Y:S02]  /*1930*/  CS2R R12, SRZ ;  /* 0x00000000000c7805 */ /* 0x000fe4000001ff00 */
[----:B------:R-:W-:Y:S02]  /*1940*/  CS2R R14, SRZ ;  /* 0x00000000000e7805 */ /* 0x000fe4000001ff00 */
[----:B------:R-:W-:Y:S01]  /*1950*/  SHF.R.S32.HI R18, RZ, 0x1f, R4 ;  /* 0x0000001fff127819 */ /* 0x000fe20000011404 */
[----:B------:R-:W-:Y:S01]  /*1960*/  IMAD.WIDE R38, R22, 0x4, R38 ;  /* 0x0000000416267825 */ /* 0x000fe200078e0226 */
[----:B------:R-:W-:-:S02]  /*1970*/  IADD3 R4, P3, P4, R19, R26, R4 ;  /* 0x0000001a13047210 */ /* 0x000fc40007c7e004 */
[----:B------:R-:W-:Y:S02]  /*1980*/  SHF.R.S32.HI R26, RZ, 0x1f, R26 ;  /* 0x0000001fff1a7819 */ /* 0x000fe4000001141a */
[----:B------:R-:W-:Y:S01]  /*1990*/  SHF.R.S32.HI R25, RZ, 0x1f, R19 ;  /* 0x0000001fff197819 */ /* 0x000fe20000011413 */
[----:B------:R0:W4:Y:S03]  /*19a0*/  @!P1 LDG.E.128 R12, desc[UR4][R38.64] ;  /* 0x00000004260c9981 */ /* 0x000126000c1e1d00 */
[----:B------:R-:W-:Y:S02]  /*19b0*/  IADD3.X R25, R25, R26, R18, P3, P4 ;  /* 0x0000001a19197210 */ /* 0x000fe40001fe8412 */
[----:B------:R-:W-:Y:S02]  /*19c0*/  CS2R R18, SRZ ;  /* 0x0000000000127805 */ /* 0x000fe4000001ff00 */
[----:B0-----:R-:W-:-:S04]  /*19d0*/  LEA R38, P3, R16, UR6, 0x2 ;  /* 0x0000000610267c11 */ /* 0x001fc8000f8610ff */
[----:B------:R-:W-:Y:S02]  /*19e0*/  LEA.HI.X R39, R16, UR7, R17, 0x2, P3 ;  /* 0x0000000710277c11 */ /* 0x000fe400098f1411 */
[----:B------:R-:W-:Y:S02]  /*19f0*/  CS2R R16, SRZ ;  /* 0x0000000000107805 */ /* 0x000fe4000001ff00 */
[----:B------:R-:W-:Y:S02]  /*1a00*/  ISETP.GT.AND P3, PT, R0, 0xf, PT ;  /* 0x0000000f0000780c */ /* 0x000fe40003f64270 */
[----:B------:R-:W-:Y:S02]  /*1a10*/  LEA R22, P4, R4, UR6, 0x2 ;  /* 0x0000000604167c11 */ /* 0x000fe4000f8810ff */
[----:B------:R-:W-:Y:S01]  /*1a20*/  CS2R R26, SRZ ;  /* 0x00000000001a7805 */ /* 0x000fe2000001ff00 */
[----:B------:R-:W4:Y:S01]  /*1a30*/  @P2 LDG.E.128 R16, desc[UR4][R38.64+-0x40000] ;  /* 0xfc00000426102981 */ /* 0x000f22000c1e1d00 */
[----:B---3--:R-:W-:-:S02]  /*1a40*/  SEL R0, R23, RZ, !P0 ;  /* 0x000000ff17007207 */ /* 0x008fc40004000000 */
[----:B------:R-:W-:Y:S02]  /*1a50*/  LEA.HI.X R23, R4, UR7, R25, 0x2, P4 ;  /* 0x0000000704177c11 */ /* 0x000fe4000a0f1419 */
[----:B------:R-:W-:-:S06]  /*1a60*/  CS2R R24, SRZ ;  /* 0x0000000000187805 */ /* 0x000fcc000001ff00 */
[----:B------:R-:W3:Y:S01]  /*1a70*/  @P3 LDG.E.128 R24, desc[UR4][R22.64+-0x40000] ;  /* 0xfc00000416183981 */ /* 0x000ee2000c1e1d00 */
[----:B--2---:R-:W-:-:S05]  /*1a80*/  SEL R8, R8, RZ, !P0 ;  /* 0x000000ff08087207 */ /* 0x004fca0004000000 */
[----:B------:R-:W-:-:S04]  /*1a90*/  FADD R21, -R8, R21 ;  /* 0x0000001508157221 */ /* 0x000fc80000000100 */
[----:B------:R-:W-:Y:S01]  /*1aa0*/  FFMA R0, R21, R0, R8 ;  /* 0x0000000015007223 */ /* 0x000fe20000000008 */
[----:B------:R-:W-:Y:S02]  /*1ab0*/  SEL R21, R9, RZ, !P0 ;  /* 0x000000ff09157207 */ /* 0x000fe40004000000 */
[----:B------:R-:W0:Y:S01]  /*1ac0*/  LDC.64 R8, c[0x0][0x250] ;  /* 0x00009400ff087b82 */ /* 0x000e220000000a00 */
[----:B-----5:R-:W-:Y:S02]  /*1ad0*/  SEL R4, R2, RZ, !P0 ;  /* 0x000000ff02047207 */ /* 0x020fe40004000000 */
[----:B------:R-:W-:Y:S01]  /*1ae0*/  FADD R2, -R21, R20 ;  /* 0x0000001415027221 */ /* 0x000fe20000000100 */
[----:B------:R-:W-:-:S03]  /*1af0*/  SEL R10, R10, RZ, !P0 ;  /* 0x000000ff0a0a7207 */ /* 0x000fc60004000000 */
[----:B------:R-:W-:Y:S01]  /*1b00*/  FFMA R2, R2, R4, R21 ;  /* 0x0000000402027223 */ /* 0x000fe20000000015 */
[----:B------:R-:W-:Y:S01]  /*1b10*/  SEL R21, R11, RZ, !P0 ;  /* 0x000000ff0b157207 */ /* 0x000fe20004000000 */
[----:B------:R-:W-:Y:S01]  /*1b20*/  FADD R7, -R10, R7 ;  /* 0x000000070a077221 */ /* 0x000fe20000000100 */
[----:B----4-:R-:W-:Y:S02]  /*1b30*/  SEL R11, R31, RZ, !P0 ;  /* 0x000000ff1f0b7207 */ /* 0x010fe40004000000 */
[----:B------:R-:W-:Y:S01]  /*1b40*/  SEL R30, R30, RZ, !P0 ;  /* 0x000000ff1e1e7207 */ /* 0x000fe20004000000 */
[----:B------:R-:W-:Y:S02]  /*1b50*/  FADD R6, -R21, R6 ;  /* 0x0000000615067221 */ /* 0x000fe40000000100 */
[----:B------:R-:W-:Y:S02]  /*1b60*/  FFMA R11, R7, R11, R10 ;  /* 0x0000000b070b7223 */ /* 0x000fe4000000000a */
[----:B------:R-:W-:Y:S01]  /*1b70*/  FFMA R10, R6, R30, R21 ;  /* 0x0000001e060a7223 */ /* 0x000fe20000000015 */
[----:B------:R-:W-:-:S02]  /*1b80*/  SEL R36, R36, RZ, !P1 ;  /* 0x000000ff24247207 */ /* 0x000fc40004800000 */
[----:B------:R-:W-:Y:S02]  /*1b90*/  SEL R35, R35, RZ, !P1 ;  /* 0x000000ff23237207 */ /* 0x000fe40004800000 */
[----:B------:R-:W-:Y:S01]  /*1ba0*/  SEL R34, R34, RZ, !P1 ;  /* 0x000000ff22227207 */ /* 0x000fe20004800000 */
[----:B0-----:R-:W-:Y:S01]  /*1bb0*/  IMAD.WIDE R8, R5, 0x4, R8 ;  /* 0x0000000405087825 */ /* 0x001fe200078e0208 */
[----:B------:R-:W-:Y:S02]  /*1bc0*/  SEL R12, R12, RZ, !P1 ;  /* 0x000000ff0c0c7207 */ /* 0x000fe40004800000 */
[----:B------:R-:W-:Y:S02]  /*1bd0*/  SEL R13, R13, RZ, !P1 ;  /* 0x000000ff0d0d7207 */ /* 0x000fe40004800000 */
[----:B------:R-:W-:Y:S02]  /*1be0*/  SEL R14, R14, RZ, !P1 ;  /* 0x000000ff0e0e7207 */ /* 0x000fe40004800000 */
[----:B------:R-:W-:Y:S01]  /*1bf0*/  SEL R15, R15, RZ, !P1 ;  /* 0x000000ff0f0f7207 */ /* 0x000fe20004800000 */
[----:B------:R-:W-:Y:S01]  /*1c00*/  FADD R29, -R12, R29 ;  /* 0x0000001d0c1d7221 */ /* 0x000fe20000000100 */
[----:B------:R-:W-:Y:S01]  /*1c10*/  FADD R28, -R13, R28 ;  /* 0x0000001c0d1c7221 */ /* 0x000fe20000000100 */
[----:B------:R-:W-:-:S02]  /*1c20*/  FADD R33, -R14, R33 ;  /* 0x000000210e217221 */ /* 0x000fc40000000100 */
[----:B------:R-:W-:Y:S01]  /*1c30*/  FADD R32, -R15, R32 ;  /* 0x000000200f207221 */ /* 0x000fe20000000100 */
[----:B------:R-:W-:Y:S01]  /*1c40*/  FFMA R4, R29, R36, R12 ;  /* 0x000000241d047223 */ /* 0x000fe2000000000c */
[----:B------:R-:W-:Y:S01]  /*1c50*/  FFMA R5, R28, R35, R13 ;  /* 0x000000231c057223 */ /* 0x000fe2000000000d */
[----:B------:R-:W-:Y:S01]  /*1c60*/  FFMA R6, R33, R34, R14 ;  /* 0x0000002221067223 */ /* 0x000fe2000000000e */
[----:B------:R-:W-:Y:S02]  /*1c70*/  SEL R21, R16, RZ, P2 ;  /* 0x000000ff10157207 */ /* 0x000fe40001000000 */
[----:B------:R-:W-:Y:S02]  /*1c80*/  SEL R16, R3, RZ, !P1 ;  /* 0x000000ff03107207 */ /* 0x000fe40004800000 */
[----:B------:R-:W-:Y:S02]  /*1c90*/  SEL R17, R17, RZ, P2 ;  /* 0x000000ff11117207 */ /* 0x000fe40001000000 */
[----:B------:R-:W-:-:S02]  /*1ca0*/  SEL R18, R18, RZ, P2 ;  /* 0x000000ff12127207 */ /* 0x000fc40001000000 */
[----:B------:R-:W-:Y:S01]  /*1cb0*/  SEL R19, R19, RZ, P2 ;  /* 0x000000ff13137207 */ /* 0x000fe20001000000 */
[----:B------:R-:W-:Y:S01]  /*1cc0*/  FFMA R7, R32, R16, R15 ;  /* 0x0000001020077223 */ /* 0x000fe2000000000f */
[----:B------:R-:W-:Y:S02]  /*1cd0*/  SEL R12, R0, R21, !P0 ;  /* 0x00000015000c7207 */ /* 0x000fe40004000000 */
[----:B------:R-:W-:Y:S02]  /*1ce0*/  SEL R13, R2, R17, !P0 ;  /* 0x00000011020d7207 */ /* 0x000fe40004000000 */
[----:B------:R-:W-:Y:S02]  /*1cf0*/  SEL R14, R11, R18, !P0 ;  /* 0x000000120b0e7207 */ /* 0x000fe40004000000 */
[----:B------:R-:W-:-:S05]  /*1d00*/  SEL R15, R10, R19, !P0 ;  /* 0x000000130a0f7207 */ /* 0x000fca0004000000 */
[----:B------:R-:W-:Y:S01]  /*1d10*/  STG.E.128 desc[UR4][R8.64], R12 ;  /* 0x0000000c08007986 */ /* 0x000fe2000c101d04 */
[----:B---3--:R-:W-:Y:S02]  /*1d20*/  @P1 SEL R4, R24, RZ, P3 ;  /* 0x000000ff18041207 */ /* 0x008fe40001800000 */
[----:B------:R-:W-:Y:S02]  /*1d30*/  @P1 SEL R5, R25, RZ, P3 ;  /* 0x000000ff19051207 */ /* 0x000fe40001800000 */
[----:B------:R-:W-:Y:S02]  /*1d40*/  @P1 SEL R6, R26, RZ, P3 ;  /* 0x000000ff1a061207 */ /* 0x000fe40001800000 */
[----:B------:R-:W-:-:S05]  /*1d50*/  @P1 SEL R7, R27, RZ, P3 ;  /* 0x000000ff1b071207 */ /* 0x000fca0001800000 */
[----:B------:R-:W-:Y:S01]  /*1d60*/  STG.E.128 desc[UR4][R8.64+0x800], R4 ;  /* 0x0008000408007986 */ /* 0x000fe2000c101d04 */
[----:B------:R-:W-:Y:S05]  /*1d70*/  EXIT ;  /* 0x000000000000794d */ /* 0x000fea0003800000 */
.L_x_0:
[----:B------:R-:W-:-:S00]  /*1d80*/  BRA `(.L_x_0) ;  /* 0xfffffffc00fc7947 */ /* 0x000fc0000383ffff */
[----:B------:R-:W-:-:S00]  /*1d90*/  NOP ;  /* 0x0000000000007918 */ /* 0x000fc00000000000 */
        /* <DEDUP_REMOVED lines=14> */
.L_x_1:


//--------------------- .nv.constant0.triton_poi_fused_cat_125 --------------------------
	.section	.nv.constant0.triton_poi_fused_cat_125,"a",@progbits
	.sectionflags	@""
	.align	4
.nv.constant0.triton_poi_fused_cat_125:
	.zero		604
